//
// Generated by NVIDIA NVVM Compiler
//
// Compiler Build ID: CL-36424714
// Cuda compilation tools, release 13.0, V13.0.88
// Based on NVVM 20.0.0
//

.version 9.0
.target sm_100
.address_size 64

	// .globl	_Z17mandelbrot_kernelffffiiifPi

.visible .entry _Z17mandelbrot_kernelffffiiifPi(
	.param .f32 _Z17mandelbrot_kernelffffiiifPi_param_0,
	.param .f32 _Z17mandelbrot_kernelffffiiifPi_param_1,
	.param .f32 _Z17mandelbrot_kernelffffiiifPi_param_2,
	.param .f32 _Z17mandelbrot_kernelffffiiifPi_param_3,
	.param .u32 _Z17mandelbrot_kernelffffiiifPi_param_4,
	.param .u32 _Z17mandelbrot_kernelffffiiifPi_param_5,
	.param .u32 _Z17mandelbrot_kernelffffiiifPi_param_6,
	.param .f32 _Z17mandelbrot_kernelffffiiifPi_param_7,
	.param .u64 .ptr .align 1 _Z17mandelbrot_kernelffffiiifPi_param_8
)
{
	.reg .pred 	%p<11>;
	.reg .b32 	%r<23>;
	.reg .b32 	%f<35>;
	.reg .b64 	%rd<5>;

	ld.param.f32 	%f13, [_Z17mandelbrot_kernelffffiiifPi_param_0];
	ld.param.f32 	%f14, [_Z17mandelbrot_kernelffffiiifPi_param_1];
	ld.param.f32 	%f15, [_Z17mandelbrot_kernelffffiiifPi_param_2];
	ld.param.f32 	%f16, [_Z17mandelbrot_kernelffffiiifPi_param_3];
	ld.param.u32 	%r6, [_Z17mandelbrot_kernelffffiiifPi_param_4];
	ld.param.u32 	%r9, [_Z17mandelbrot_kernelffffiiifPi_param_5];
	ld.param.u32 	%r8, [_Z17mandelbrot_kernelffffiiifPi_param_6];
	ld.param.f32 	%f17, [_Z17mandelbrot_kernelffffiiifPi_param_7];
	ld.param.u64 	%rd1, [_Z17mandelbrot_kernelffffiiifPi_param_8];
	mov.u32 	%r10, %ctaid.x;
	mov.u32 	%r11, %ntid.x;
	mov.u32 	%r12, %tid.x;
	mad.lo.s32 	%r1, %r10, %r11, %r12;
	mov.u32 	%r13, %ctaid.y;
	mov.u32 	%r14, %ntid.y;
	mov.u32 	%r15, %tid.y;
	mad.lo.s32 	%r16, %r13, %r14, %r15;
	setp.ge.s32 	%p1, %r1, %r6;
	setp.ge.s32 	%p2, %r16, %r9;
	or.pred  	%p3, %p1, %p2;
	@%p3 bra 	$L__BB0_5;
	sub.f32 	%f19, %f15, %f13;
	cvt.rn.f32.s32 	%f20, %r6;
	div.rn.f32 	%f21, %f19, %f20;
	sub.f32 	%f22, %f16, %f14;
	cvt.rn.f32.u32 	%f23, %r9;
	div.rn.f32 	%f24, %f22, %f23;
	cvt.rn.f32.s32 	%f25, %r1;
	fma.rn.f32 	%f1, %f21, %f25, %f13;
	cvt.rn.f32.u32 	%f26, %r16;
	fma.rn.f32 	%f2, %f24, %f26, %f14;
	setp.leu.f32 	%p4, %f17, 0f00000000;
	setp.lt.s32 	%p5, %r8, 1;
	mov.f32 	%f34, 0f00000000;
	mov.b32 	%r22, 0;
	or.pred  	%p6, %p4, %p5;
	@%p6 bra 	$L__BB0_4;
	mov.f32 	%f30, 0f00000000;
	mov.b32 	%r22, 0;
	mov.f32 	%f31, %f30;
	mov.f32 	%f32, %f30;
	mov.f32 	%f33, %f30;
$L__BB0_3:
	add.f32 	%f28, %f33, %f33;
	fma.rn.f32 	%f32, %f28, %f32, %f2;
	sub.f32 	%f29, %f31, %f30;
	add.f32 	%f33, %f1, %f29;
	mul.f32 	%f31, %f33, %f33;
	mul.f32 	%f30, %f32, %f32;
	add.s32 	%r22, %r22, 1;
	add.f32 	%f34, %f31, %f30;
	setp.lt.f32 	%p7, %f34, %f17;
	setp.lt.s32 	%p8, %r22, %r8;
	and.pred  	%p9, %p7, %p8;
	@%p9 bra 	$L__BB0_3;
$L__BB0_4:
	setp.ge.f32 	%p10, %f34, %f17;
	selp.b32 	%r19, %r22, -1, %p10;
	mad.lo.s32 	%r20, %r6, %r16, %r1;
	cvta.to.global.u64 	%rd2, %rd1;
	mul.wide.s32 	%rd3, %r20, 4;
	add.s64 	%rd4, %rd2, %rd3;
	st.global.u32 	[%rd4], %r19;
$L__BB0_5:
	ret;

}
	// .globl	_Z24mandelbrot_kernel_smoothffffiiifPf
.visible .entry _Z24mandelbrot_kernel_smoothffffiiifPf(
	.param .f32 _Z24mandelbrot_kernel_smoothffffiiifPf_param_0,
	.param .f32 _Z24mandelbrot_kernel_smoothffffiiifPf_param_1,
	.param .f32 _Z24mandelbrot_kernel_smoothffffiiifPf_param_2,
	.param .f32 _Z24mandelbrot_kernel_smoothffffiiifPf_param_3,
	.param .u32 _Z24mandelbrot_kernel_smoothffffiiifPf_param_4,
	.param .u32 _Z24mandelbrot_kernel_smoothffffiiifPf_param_5,
	.param .u32 _Z24mandelbrot_kernel_smoothffffiiifPf_param_6,
	.param .f32 _Z24mandelbrot_kernel_smoothffffiiifPf_param_7,
	.param .u64 .ptr .align 1 _Z24mandelbrot_kernel_smoothffffiiifPf_param_8
)
{
	.reg .pred 	%p<21>;
	.reg .b32 	%r<28>;
	.reg .b32 	%f<88>;
	.reg .b64 	%rd<5>;

	ld.param.f32 	%f18, [_Z24mandelbrot_kernel_smoothffffiiifPf_param_0];
	ld.param.f32 	%f19, [_Z24mandelbrot_kernel_smoothffffiiifPf_param_1];
	ld.param.f32 	%f20, [_Z24mandelbrot_kernel_smoothffffiiifPf_param_2];
	ld.param.f32 	%f21, [_Z24mandelbrot_kernel_smoothffffiiifPf_param_3];
	ld.param.u32 	%r5, [_Z24mandelbrot_kernel_smoothffffiiifPf_param_4];
	ld.param.u32 	%r8, [_Z24mandelbrot_kernel_smoothffffiiifPf_param_5];
	ld.param.u32 	%r7, [_Z24mandelbrot_kernel_smoothffffiiifPf_param_6];
	ld.param.f32 	%f22, [_Z24mandelbrot_kernel_smoothffffiiifPf_param_7];
	ld.param.u64 	%rd1, [_Z24mandelbrot_kernel_smoothffffiiifPf_param_8];
	mov.u32 	%r9, %ctaid.x;
	mov.u32 	%r10, %ntid.x;
	mov.u32 	%r11, %tid.x;
	mad.lo.s32 	%r1, %r9, %r10, %r11;
	mov.u32 	%r12, %ctaid.y;
	mov.u32 	%r13, %ntid.y;
	mov.u32 	%r14, %tid.y;
	mad.lo.s32 	%r15, %r12, %r13, %r14;
	setp.ge.s32 	%p4, %r1, %r5;
	setp.ge.s32 	%p5, %r15, %r8;
	or.pred  	%p6, %p4, %p5;
	@%p6 bra 	$L__BB1_9;
	sub.f32 	%f25, %f20, %f18;
	cvt.rn.f32.s32 	%f26, %r5;
	div.rn.f32 	%f27, %f25, %f26;
	sub.f32 	%f28, %f21, %f19;
	cvt.rn.f32.u32 	%f29, %r8;
	div.rn.f32 	%f30, %f28, %f29;
	cvt.rn.f32.s32 	%f31, %r1;
	fma.rn.f32 	%f1, %f27, %f31, %f18;
	cvt.rn.f32.u32 	%f32, %r15;
	fma.rn.f32 	%f2, %f30, %f32, %f19;
	setp.leu.f32 	%p7, %f22, 0f00000000;
	setp.gt.s32 	%p20, %r7, 0;
	setp.lt.s32 	%p8, %r7, 1;
	mov.f32 	%f86, 0f00000000;
	mov.f32 	%f85, 0f3F800000;
	or.pred  	%p9, %p7, %p8;
	@%p9 bra 	$L__BB1_5;
	mov.f32 	%f81, 0f00000000;
	mov.b32 	%r27, 0;
	mov.f32 	%f82, %f81;
	mov.f32 	%f83, %f81;
	mov.f32 	%f84, %f81;
$L__BB1_3:
	mov.u32 	%r3, %r27;
	add.f32 	%f34, %f84, %f84;
	fma.rn.f32 	%f83, %f34, %f83, %f2;
	sub.f32 	%f35, %f82, %f81;
	add.f32 	%f84, %f1, %f35;
	mul.f32 	%f82, %f84, %f84;
	mul.f32 	%f81, %f83, %f83;
	add.s32 	%r27, %r3, 1;
	add.f32 	%f86, %f82, %f81;
	setp.lt.f32 	%p10, %f86, %f22;
	setp.lt.s32 	%p20, %r27, %r7;
	and.pred  	%p12, %p10, %p20;
	@%p12 bra 	$L__BB1_3;
	add.s32 	%r17, %r3, 2;
	cvt.rn.f32.u32 	%f85, %r17;
$L__BB1_5:
	not.pred 	%p13, %p20;
	@%p13 bra 	$L__BB1_7;
	setp.lt.f32 	%p14, %f86, 0f00800000;
	mul.f32 	%f36, %f86, 0f4B000000;
	selp.f32 	%f37, %f36, %f86, %p14;
	selp.f32 	%f38, 0fC1B80000, 0f00000000, %p14;
	mov.b32 	%r18, %f37;
	add.s32 	%r19, %r18, -1059760811;
	and.b32  	%r20, %r19, -8388608;
	sub.s32 	%r21, %r18, %r20;
	mov.b32 	%f39, %r21;
	cvt.rn.f32.s32 	%f40, %r20;
	fma.rn.f32 	%f41, %f40, 0f34000000, %f38;
	add.f32 	%f42, %f39, 0fBF800000;
	fma.rn.f32 	%f43, %f42, 0fBE055027, 0f3E1039F6;
	fma.rn.f32 	%f44, %f43, %f42, 0fBDF8CDCC;
	fma.rn.f32 	%f45, %f44, %f42, 0f3E0F2955;
	fma.rn.f32 	%f46, %f45, %f42, 0fBE2AD8B9;
	fma.rn.f32 	%f47, %f46, %f42, 0f3E4CED0B;
	fma.rn.f32 	%f48, %f47, %f42, 0fBE7FFF22;
	fma.rn.f32 	%f49, %f48, %f42, 0f3EAAAA78;
	fma.rn.f32 	%f50, %f49, %f42, 0fBF000000;
	mul.f32 	%f51, %f42, %f50;
	fma.rn.f32 	%f52, %f51, %f42, %f42;
	fma.rn.f32 	%f53, %f41, 0f3F317218, %f52;
	setp.gt.u32 	%p15, %r18, 2139095039;
	fma.rn.f32 	%f54, %f37, 0f7F800000, 0f7F800000;
	selp.f32 	%f55, %f54, %f53, %p15;
	setp.eq.f32 	%p16, %f37, 0f00000000;
	mul.f32 	%f56, %f55, 0f3F000000;
	div.rn.f32 	%f57, %f56, 0f3F317218;
	selp.f32 	%f58, 0fFF800000, %f57, %p16;
	setp.lt.f32 	%p17, %f58, 0f00800000;
	mul.f32 	%f59, %f58, 0f4B000000;
	selp.f32 	%f60, %f59, %f58, %p17;
	selp.f32 	%f61, 0fC1B80000, 0f00000000, %p17;
	mov.b32 	%r22, %f60;
	add.s32 	%r23, %r22, -1059760811;
	and.b32  	%r24, %r23, -8388608;
	sub.s32 	%r25, %r22, %r24;
	mov.b32 	%f62, %r25;
	cvt.rn.f32.s32 	%f63, %r24;
	fma.rn.f32 	%f64, %f63, 0f34000000, %f61;
	add.f32 	%f65, %f62, 0fBF800000;
	fma.rn.f32 	%f66, %f65, 0fBE055027, 0f3E1039F6;
	fma.rn.f32 	%f67, %f66, %f65, 0fBDF8CDCC;
	fma.rn.f32 	%f68, %f67, %f65, 0f3E0F2955;
	fma.rn.f32 	%f69, %f68, %f65, 0fBE2AD8B9;
	fma.rn.f32 	%f70, %f69, %f65, 0f3E4CED0B;
	fma.rn.f32 	%f71, %f70, %f65, 0fBE7FFF22;
	fma.rn.f32 	%f72, %f71, %f65, 0f3EAAAA78;
	fma.rn.f32 	%f73, %f72, %f65, 0fBF000000;
	mul.f32 	%f74, %f65, %f73;
	fma.rn.f32 	%f75, %f74, %f65, %f65;
	fma.rn.f32 	%f76, %f64, 0f3F317218, %f75;
	setp.gt.u32 	%p18, %r22, 2139095039;
	fma.rn.f32 	%f77, %f60, 0f7F800000, 0f7F800000;
	selp.f32 	%f78, %f77, %f76, %p18;
	setp.eq.f32 	%p19, %f60, 0f00000000;
	div.rn.f32 	%f79, %f78, 0f3F317218;
	selp.f32 	%f80, 0fFF800000, %f79, %p19;
	sub.f32 	%f87, %f85, %f80;
	bra.uni 	$L__BB1_8;
$L__BB1_7:
	cvt.rn.f32.s32 	%f87, %r7;
$L__BB1_8:
	mad.lo.s32 	%r26, %r5, %r15, %r1;
	cvta.to.global.u64 	%rd2, %rd1;
	mul.wide.s32 	%rd3, %r26, 4;
	add.s64 	%rd4, %rd2, %rd3;
	st.global.f32 	[%rd4], %f87;
$L__BB1_9:
	ret;

}


// ===== COMPILED SASS (sm_100) =====

	.target	sm_100

	.elftype	@"ET_EXEC"


//--------------------- .note.nv.tkinfo           --------------------------
	.section	.note.nv.tkinfo,"",@"SHT_NOTE"
	.sectionflags	@"SHF_NOTE_NV_TKINFO"
	.tkinfo
        /*0018*/ 	.word	0x00000002
        /*0030*/ 	.string	""
        /*0030*/ 	.string	"ptxas"
        /*0030*/ 	.string	"Cuda compilation tools, release 13.0, V13.0.88"
        /*0030*/ 	.string	"Build cuda_13.0.r13.0/compiler.36424714_0"
        /*0030*/ 	.string	"-arch sm_100 -m 64 "



//--------------------- .note.nv.cuinfo           --------------------------
	.section	.note.nv.cuinfo,"",@"SHT_NOTE"
	.sectionflags	@"SHF_NOTE_NV_CUINFO"
        /*0018*/ 	.short	0x0002
        /*001a*/ 	.short	0x0064
        /*001c*/ 	.short	0x0082
	.zero		2


//--------------------- .nv.info                  --------------------------
	.section	.nv.info,"",@"SHT_CUDA_INFO"
	.align	4


	//----- nvinfo : EIATTR_REGCOUNT
	.align		4
        /*0000*/ 	.byte	0x04, 0x2f
        /*0002*/ 	.short	(.L_1 - .L_0)
	.align		4
.L_0:
        /*0004*/ 	.word	index@(_Z17mandelbrot_kernelffffiiifPi)
        /*0008*/ 	.word	0x00000011


	//----- nvinfo : EIATTR_FRAME_SIZE
	.align		4
.L_1:
        /*000c*/ 	.byte	0x04, 0x11
        /*000e*/ 	.short	(.L_3 - .L_2)
	.align		4
.L_2:
        /*0010*/ 	.word	index@($__internal_1_$__cuda_sm3x_div_rn_noftz_f32_slowpath)
        /*0014*/ 	.word	0x00000000


	//----- nvinfo : EIATTR_FRAME_SIZE
	.align		4
.L_3:
        /*0018*/ 	.byte	0x04, 0x11
        /*001a*/ 	.short	(.L_5 - .L_4)
	.align		4
.L_4:
        /*001c*/ 	.word	index@(_Z17mandelbrot_kernelffffiiifPi)
        /*0020*/ 	.word	0x00000000


	//----- nvinfo : EIATTR_REGCOUNT
	.align		4
.L_5:
        /*0024*/ 	.byte	0x04, 0x2f
        /*0026*/ 	.short	(.L_7 - .L_6)
	.align		4
.L_6:
        /*0028*/ 	.word	index@(_Z24mandelbrot_kernel_smoothffffiiifPf)
        /*002c*/ 	.word	0x00000011


	//----- nvinfo : EIATTR_FRAME_SIZE
	.align		4
.L_7:
        /*0030*/ 	.byte	0x04, 0x11
        /*0032*/ 	.short	(.L_9 - .L_8)
	.align		4
.L_8:
        /*0034*/ 	.word	index@($__internal_0_$__cuda_sm3x_div_rn_noftz_f32_slowpath)
        /*0038*/ 	.word	0x00000000


	//----- nvinfo : EIATTR_FRAME_SIZE
	.align		4
.L_9:
        /*003c*/ 	.byte	0x04, 0x11
        /*003e*/ 	.short	(.L_11 - .L_10)
	.align		4
.L_10:
        /*0040*/ 	.word	index@(_Z24mandelbrot_kernel_smoothffffiiifPf)
        /*0044*/ 	.word	0x00000000


	//----- nvinfo : EIATTR_MIN_STACK_SIZE
	.align		4
.L_11:
        /*0048*/ 	.byte	0x04, 0x12
        /*004a*/ 	.short	(.L_13 - .L_12)
	.align		4
.L_12:
        /*004c*/ 	.word	index@(_Z24mandelbrot_kernel_smoothffffiiifPf)
        /*0050*/ 	.word	0x00000000


	//----- nvinfo : EIATTR_MIN_STACK_SIZE
	.align		4
.L_13:
        /*0054*/ 	.byte	0x04, 0x12
        /*0056*/ 	.short	(.L_15 - .L_14)
	.align		4
.L_14:
        /*0058*/ 	.word	index@(_Z17mandelbrot_kernelffffiiifPi)
        /*005c*/ 	.word	0x00000000
.L_15:


//--------------------- .nv.compat                --------------------------
	.section	.nv.compat,"",@"SHT_CUDA_COMPAT_INFO"
	.align	4
        /*0000*/ 	.byte	0x02, 0x09, 0x00, 0x00, 0x02, 0x02, 0x01, 0x00, 0x02, 0x05, 0x05, 0x00, 0x03, 0x07, 0x01, 0x01
        /*0010*/ 	.byte	0x02, 0x03, 0x00, 0x00, 0x02, 0x06, 0x01, 0x00, 0x04, 0x0b, 0x08, 0x00, 0x01, 0x00, 0x00, 0x00
        /*0020*/ 	.byte	0x00, 0x00, 0x00, 0x00


//--------------------- .nv.info._Z24mandelbrot_kernel_smoothffffiiifPf --------------------------
	.section	.nv.info._Z24mandelbrot_kernel_smoothffffiiifPf,"",@"SHT_CUDA_INFO"
	.sectionflags	@""
	.align	4


	//----- nvinfo : EIATTR_CUDA_API_VERSION
	.align		4
        /*0000*/ 	.byte	0x04, 0x37
        /*0002*/ 	.short	(.L_17 - .L_16)
.L_16:
        /*0004*/ 	.word	0x00000082


	//----- nvinfo : EIATTR_KPARAM_INFO
	.align		4
.L_17:
        /*0008*/ 	.byte	0x04, 0x17
        /*000a*/ 	.short	(.L_19 - .L_18)
.L_18:
        /*000c*/ 	.word	0x00000000
        /*0010*/ 	.short	0x0008
        /*0012*/ 	.short	0x0020
        /*0014*/ 	.byte	0x00, 0xf5, 0x21, 0x00


	//----- nvinfo : EIATTR_KPARAM_INFO
	.align		4
.L_19:
        /*0018*/ 	.byte	0x04, 0x17
        /*001a*/ 	.short	(.L_21 - .L_20)
.L_20:
        /*001c*/ 	.word	0x00000000
        /*0020*/ 	.short	0x0007
        /*0022*/ 	.short	0x001c
        /*0024*/ 	.byte	0x00, 0xf0, 0x11, 0x00


	//----- nvinfo : EIATTR_KPARAM_INFO
	.align		4
.L_21:
        /*0028*/ 	.byte	0x04, 0x17
        /*002a*/ 	.short	(.L_23 - .L_22)
.L_22:
        /*002c*/ 	.word	0x00000000
        /*0030*/ 	.short	0x0006
        /*0032*/ 	.short	0x0018
        /*0034*/ 	.byte	0x00, 0xf0, 0x11, 0x00


	//----- nvinfo : EIATTR_KPARAM_INFO
	.align		4
.L_23:
        /*0038*/ 	.byte	0x04, 0x17
        /*003a*/ 	.short	(.L_25 - .L_24)
.L_24:
        /*003c*/ 	.word	0x00000000
        /*0040*/ 	.short	0x0005
        /*0042*/ 	.short	0x0014
        /*0044*/ 	.byte	0x00, 0xf0, 0x11, 0x00


	//----- nvinfo : EIATTR_KPARAM_INFO
	.align		4
.L_25:
        /*0048*/ 	.byte	0x04, 0x17
        /*004a*/ 	.short	(.L_27 - .L_26)
.L_26:
        /*004c*/ 	.word	0x00000000
        /*0050*/ 	.short	0x0004
        /*0052*/ 	.short	0x0010
        /*0054*/ 	.byte	0x00, 0xf0, 0x11, 0x00


	//----- nvinfo : EIATTR_KPARAM_INFO
	.align		4
.L_27:
        /*0058*/ 	.byte	0x04, 0x17
        /*005a*/ 	.short	(.L_29 - .L_28)
.L_28:
        /*005c*/ 	.word	0x00000000
        /*0060*/ 	.short	0x0003
        /*0062*/ 	.short	0x000c
        /*0064*/ 	.byte	0x00, 0xf0, 0x11, 0x00


	//----- nvinfo : EIATTR_KPARAM_INFO
	.align		4
.L_29:
        /*0068*/ 	.byte	0x04, 0x17
        /*006a*/ 	.short	(.L_31 - .L_30)
.L_30:
        /*006c*/ 	.word	0x00000000
        /*0070*/ 	.short	0x0002
        /*0072*/ 	.short	0x0008
        /*0074*/ 	.byte	0x00, 0xf0, 0x11, 0x00


	//----- nvinfo : EIATTR_KPARAM_INFO
	.align		4
.L_31:
        /*0078*/ 	.byte	0x04, 0x17
        /*007a*/ 	.short	(.L_33 - .L_32)
.L_32:
        /*007c*/ 	.word	0x00000000
        /*0080*/ 	.short	0x0001
        /*0082*/ 	.short	0x0004
        /*0084*/ 	.byte	0x00, 0xf0, 0x11, 0x00


	//----- nvinfo : EIATTR_KPARAM_INFO
	.align		4
.L_33:
        /*0088*/ 	.byte	0x04, 0x17
        /*008a*/ 	.short	(.L_35 - .L_34)
.L_34:
        /*008c*/ 	.word	0x00000000
        /*0090*/ 	.short	0x0000
        /*0092*/ 	.short	0x0000
        /*0094*/ 	.byte	0x00, 0xf0, 0x11, 0x00


	//----- nvinfo : EIATTR_SPARSE_MMA_MASK
	.align		4
.L_35:
        /*0098*/ 	.byte	0x03, 0x50
        /*009a*/ 	.short	0x0000


	//----- nvinfo : EIATTR_MAXREG_COUNT
	.align		4
        /*009c*/ 	.byte	0x03, 0x1b
        /*009e*/ 	.short	0x00ff


	//----- nvinfo : EIATTR_MERCURY_ISA_VERSION
	.align		4
        /*00a0*/ 	.byte	0x03, 0x5f
        /*00a2*/ 	.short	0x0101


	//----- nvinfo : EIATTR_VRC_CTA_INIT_COUNT
	.align		4
        /*00a4*/ 	.byte	0x02, 0x4a
	.zero		1
	.zero		1


	//----- nvinfo : EIATTR_EXIT_INSTR_OFFSETS
	.align		4
        /*00a8*/ 	.byte	0x04, 0x1c
        /*00aa*/ 	.short	(.L_37 - .L_36)


	//   ....[0]....
.L_36:
        /*00ac*/ 	.word	0x000000c0


	//   ....[1]....
        /*00b0*/ 	.word	0x00000a90


	//----- nvinfo : EIATTR_CRS_STACK_SIZE
	.align		4
.L_37:
        /*00b4*/ 	.byte	0x04, 0x1e
        /*00b6*/ 	.short	(.L_39 - .L_38)
.L_38:
        /*00b8*/ 	.word	0x00000000


	//----- nvinfo : EIATTR_CBANK_PARAM_SIZE
	.align		4
.L_39:
        /*00bc*/ 	.byte	0x03, 0x19
        /*00be*/ 	.short	0x0028


	//----- nvinfo : EIATTR_PARAM_CBANK
	.align		4
        /*00c0*/ 	.byte	0x04, 0x0a
        /*00c2*/ 	.short	(.L_41 - .L_40)
	.align		4
.L_40:
        /*00c4*/ 	.word	index@(.nv.constant0._Z24mandelbrot_kernel_smoothffffiiifPf)
        /*00c8*/ 	.short	0x0380
        /*00ca*/ 	.short	0x0028


	//----- nvinfo : EIATTR_SW_WAR
	.align		4
.L_41:
        /*00cc*/ 	.byte	0x04, 0x36
        /*00ce*/ 	.short	(.L_43 - .L_42)
.L_42:
        /*00d0*/ 	.word	0x00000008
.L_43:


//--------------------- .nv.info._Z17mandelbrot_kernelffffiiifPi --------------------------
	.section	.nv.info._Z17mandelbrot_kernelffffiiifPi,"",@"SHT_CUDA_INFO"
	.sectionflags	@""
	.align	4


	//----- nvinfo : EIATTR_CUDA_API_VERSION
	.align		4
        /*0000*/ 	.byte	0x04, 0x37
        /*0002*/ 	.short	(.L_45 - .L_44)
.L_44:
        /*0004*/ 	.word	0x00000082


	//----- nvinfo : EIATTR_KPARAM_INFO
	.align		4
.L_45:
        /*0008*/ 	.byte	0x04, 0x17
        /*000a*/ 	.short	(.L_47 - .L_46)
.L_46:
        /*000c*/ 	.word	0x00000000
        /*0010*/ 	.short	0x0008
        /*0012*/ 	.short	0x0020
        /*0014*/ 	.byte	0x00, 0xf5, 0x21, 0x00


	//----- nvinfo : EIATTR_KPARAM_INFO
	.align		4
.L_47:
        /*0018*/ 	.byte	0x04, 0x17
        /*001a*/ 	.short	(.L_49 - .L_48)
.L_48:
        /*001c*/ 	.word	0x00000000
        /*0020*/ 	.short	0x0007
        /*0022*/ 	.short	0x001c
        /*0024*/ 	.byte	0x00, 0xf0, 0x11, 0x00


	//----- nvinfo : EIATTR_KPARAM_INFO
	.align		4
.L_49:
        /*0028*/ 	.byte	0x04, 0x17
        /*002a*/ 	.short	(.L_51 - .L_50)
.L_50:
        /*002c*/ 	.word	0x00000000
        /*0030*/ 	.short	0x0006
        /*0032*/ 	.short	0x0018
        /*0034*/ 	.byte	0x00, 0xf0, 0x11, 0x00


	//----- nvinfo : EIATTR_KPARAM_INFO
	.align		4
.L_51:
        /*0038*/ 	.byte	0x04, 0x17
        /*003a*/ 	.short	(.L_53 - .L_52)
.L_52:
        /*003c*/ 	.word	0x00000000
        /*0040*/ 	.short	0x0005
        /*0042*/ 	.short	0x0014
        /*0044*/ 	.byte	0x00, 0xf0, 0x11, 0x00


	//----- nvinfo : EIATTR_KPARAM_INFO
	.align		4
.L_53:
        /*0048*/ 	.byte	0x04, 0x17
        /*004a*/ 	.short	(.L_55 - .L_54)
.L_54:
        /*004c*/ 	.word	0x00000000
        /*0050*/ 	.short	0x0004
        /*0052*/ 	.short	0x0010
        /*0054*/ 	.byte	0x00, 0xf0, 0x11, 0x00


	//----- nvinfo : EIATTR_KPARAM_INFO
	.align		4
.L_55:
        /*0058*/ 	.byte	0x04, 0x17
        /*005a*/ 	.short	(.L_57 - .L_56)
.L_56:
        /*005c*/ 	.word	0x00000000
        /*0060*/ 	.short	0x0003
        /*0062*/ 	.short	0x000c
        /*0064*/ 	.byte	0x00, 0xf0, 0x11, 0x00


	//----- nvinfo : EIATTR_KPARAM_INFO
	.align		4
.L_57:
        /*0068*/ 	.byte	0x04, 0x17
        /*006a*/ 	.short	(.L_59 - .L_58)
.L_58:
        /*006c*/ 	.word	0x00000000
        /*0070*/ 	.short	0x0002
        /*0072*/ 	.short	0x0008
        /*0074*/ 	.byte	0x00, 0xf0, 0x11, 0x00


	//----- nvinfo : EIATTR_KPARAM_INFO
	.align		4
.L_59:
        /*0078*/ 	.byte	0x04, 0x17
        /*007a*/ 	.short	(.L_61 - .L_60)
.L_60:
        /*007c*/ 	.word	0x00000000
        /*0080*/ 	.short	0x0001
        /*0082*/ 	.short	0x0004
        /*0084*/ 	.byte	0x00, 0xf0, 0x11, 0x00


	//----- nvinfo : EIATTR_KPARAM_INFO
	.align		4
.L_61:
        /*0088*/ 	.byte	0x04, 0x17
        /*008a*/ 	.short	(.L_63 - .L_62)
.L_62:
        /*008c*/ 	.word	0x00000000
        /*0090*/ 	.short	0x0000
        /*0092*/ 	.short	0x0000
        /*0094*/ 	.byte	0x00, 0xf0, 0x11, 0x00


	//----- nvinfo : EIATTR_SPARSE_MMA_MASK
	.align		4
.L_63:
        /*0098*/ 	.byte	0x03, 0x50
        /*009a*/ 	.short	0x0000


	//----- nvinfo : EIATTR_MAXREG_COUNT
	.align		4
        /*009c*/ 	.byte	0x03, 0x1b
        /*009e*/ 	.short	0x00ff


	//----- nvinfo : EIATTR_MERCURY_ISA_VERSION
	.align		4
        /*00a0*/ 	.byte	0x03, 0x5f
        /*00a2*/ 	.short	0x0101


	//----- nvinfo : EIATTR_VRC_CTA_INIT_COUNT
	.align		4
        /*00a4*/ 	.byte	0x02, 0x4a
	.zero		1
	.zero		1


	//----- nvinfo : EIATTR_EXIT_INSTR_OFFSETS
	.align		4
        /*00a8*/ 	.byte	0x04, 0x1c
        /*00aa*/ 	.short	(.L_65 - .L_64)


	//   ....[0]....
.L_64:
        /*00ac*/ 	.word	0x000000c0


	//   ....[1]....
        /*00b0*/ 	.word	0x00000500


	//----- nvinfo : EIATTR_CRS_STACK_SIZE
	.align		4
.L_65:
        /*00b4*/ 	.byte	0x04, 0x1e
        /*00b6*/ 	.short	(.L_67 - .L_66)
.L_66:
        /*00b8*/ 	.word	0x00000000


	//----- nvinfo : EIATTR_CBANK_PARAM_SIZE
	.align		4
.L_67:
        /*00bc*/ 	.byte	0x03, 0x19
        /*00be*/ 	.short	0x0028


	//----- nvinfo : EIATTR_PARAM_CBANK
	.align		4
        /*00c0*/ 	.byte	0x04, 0x0a
        /*00c2*/ 	.short	(.L_69 - .L_68)
	.align		4
.L_68:
        /*00c4*/ 	.word	index@(.nv.constant0._Z17mandelbrot_kernelffffiiifPi)
        /*00c8*/ 	.short	0x0380
        /*00ca*/ 	.short	0x0028


	//----- nvinfo : EIATTR_SW_WAR
	.align		4
.L_69:
        /*00cc*/ 	.byte	0x04, 0x36
        /*00ce*/ 	.short	(.L_71 - .L_70)
.L_70:
        /*00d0*/ 	.word	0x00000008
.L_71:


//--------------------- .nv.callgraph             --------------------------
	.section	.nv.callgraph,"",@"SHT_CUDA_CALLGRAPH"
	.align	4
	.sectionentsize	8
	.align		4
        /*0000*/ 	.word	0x00000000
	.align		4
        /*0004*/ 	.word	0xffffffff
	.align		4
        /*0008*/ 	.word	0x00000000
	.align		4
        /*000c*/ 	.word	0xfffffffe
	.align		4
        /*0010*/ 	.word	0x00000000
	.align		4
        /*0014*/ 	.word	0xfffffffd
	.align		4
        /*0018*/ 	.word	0x00000000
	.align		4
        /*001c*/ 	.word	0xfffffffc


//--------------------- .text._Z24mandelbrot_kernel_smoothffffiiifPf --------------------------
	.section	.text._Z24mandelbrot_kernel_smoothffffiiifPf,"ax",@progbits
	.align	128
        .global         _Z24mandelbrot_kernel_smoothffffiiifPf
        .type           _Z24mandelbrot_kernel_smoothffffiiifPf,@function
        .size           _Z24mandelbrot_kernel_smoothffffiiifPf,(.L_x_37 - _Z24mandelbrot_kernel_smoothffffiiifPf)
        .other          _Z24mandelbrot_kernel_smoothffffiiifPf,@"STO_CUDA_ENTRY STV_DEFAULT"
_Z24mandelbrot_kernel_smoothffffiiifPf:
.text._Z24mandelbrot_kernel_smoothffffiiifPf:
[----:B------:R-:W-:Y:S01]  /*0000*/  LDC R1, c[0x0][0x37c] ;  /* 0x0000df00ff017b82 */ /* 0x000fe20000000800 */
[----:B------:R-:W0:Y:S07]  /*0010*/  S2R R3, SR_TID.Y ;  /* 0x0000000000037919 */ /* 0x000e2e0000002200 */
[----:B------:R-:W1:Y:S01]  /*0020*/  LDC R5, c[0x0][0x360] ;  /* 0x0000d800ff057b82 */ /* 0x000e620000000800 */
[----:B------:R-:W2:Y:S01]  /*0030*/  LDCU.64 UR6, c[0x0][0x390] ;  /* 0x00007200ff0677ac */ /* 0x000ea20008000a00 */
[----:B------:R-:W1:Y:S06]  /*0040*/  S2R R0, SR_TID.X ;  /* 0x0000000000007919 */ /* 0x000e6c0000002100 */
[----:B------:R-:W0:Y:S08]  /*0050*/  S2UR UR5, SR_CTAID.Y ;  /* 0x00000000000579c3 */ /* 0x000e300000002600 */
[----:B------:R-:W0:Y:S08]  /*0060*/  LDC R2, c[0x0][0x364] ;  /* 0x0000d900ff027b82 */ /* 0x000e300000000800 */
[----:B------:R-:W1:Y:S01]  /*0070*/  S2UR UR4, SR_CTAID.X ;  /* 0x00000000000479c3 */ /* 0x000e620000002500 */
[----:B0-----:R-:W-:-:S05]  /*0080*/  IMAD R2, R2, UR5, R3 ;  /* 0x0000000502027c24 */ /* 0x001fca000f8e0203 */
[----:B--2---:R-:W-:Y:S01]  /*0090*/  ISETP.GE.AND P0, PT, R2, UR7, PT ;  /* 0x0000000702007c0c */ /* 0x004fe2000bf06270 */
[----:B-1----:R-:W-:-:S05]  /*00a0*/  IMAD R5, R5, UR4, R0 ;  /* 0x0000000405057c24 */ /* 0x002fca000f8e0200 */
[----:B------:R-:W-:-:S13]  /*00b0*/  ISETP.GE.OR P0, PT, R5, UR6, P0 ;  /* 0x0000000605007c0c */ /* 0x000fda0008706670 */
[----:B------:R-:W-:Y:S05]  /*00c0*/  @P0 EXIT ;  /* 0x000000000000094d */ /* 0x000fea0003800000 */
[----:B------:R-:W0:Y:S01]  /*00d0*/  LDC R0, c[0x0][0x380] ;  /* 0x0000e000ff007b82 */ /* 0x000e220000000800 */
[----:B------:R-:W0:Y:S01]  /*00e0*/  LDCU UR4, c[0x0][0x388] ;  /* 0x00007100ff0477ac */ /* 0x000e220008000800 */
[----:B------:R-:W-:-:S04]  /*00f0*/  I2FP.F32.S32 R3, UR6 ;  /* 0x0000000600037c45 */ /* 0x000fc80008201400 */
[----:B------:R-:W1:Y:S02]  /*0100*/  MUFU.RCP R4, R3 ;  /* 0x0000000300047308 */ /* 0x000e640000001000 */
[----:B-1----:R-:W-:Y:S01]  /*0110*/  FFMA R7, -R3, R4, 1 ;  /* 0x3f80000003077423 */ /* 0x002fe20000000104 */
[----:B0-----:R-:W-:-:S03]  /*0120*/  FADD R0, -R0, UR4 ;  /* 0x0000000400007e21 */ /* 0x001fc60008000100 */
[----:B------:R-:W-:Y:S02]  /*0130*/  FFMA R7, R4, R7, R4 ;  /* 0x0000000704077223 */ /* 0x000fe40000000004 */
[----:B------:R-:W0:Y:S02]  /*0140*/  FCHK P0, R0, R3 ;  /* 0x0000000300007302 */ /* 0x000e240000000000 */
[----:B------:R-:W-:-:S04]  /*0150*/  FFMA R4, R0, R7, RZ ;  /* 0x0000000700047223 */ /* 0x000fc800000000ff */
[----:B------:R-:W-:-:S04]  /*0160*/  FFMA R6, -R3, R4, R0 ;  /* 0x0000000403067223 */ /* 0x000fc80000000100 */
[----:B------:R-:W-:Y:S01]  /*0170*/  FFMA R4, R7, R6, R4 ;  /* 0x0000000607047223 */ /* 0x000fe20000000004 */
[----:B0-----:R-:W-:Y:S06]  /*0180*/  @!P0 BRA `(.L_x_0) ;  /* 0x00000000000c8947 */ /* 0x001fec0003800000 */
[----:B------:R-:W-:-:S07]  /*0190*/  MOV R6, 0x1b0 ;  /* 0x000001b000067802 */ /* 0x000fce0000000f00 */
[----:B------:R-:W-:Y:S05]  /*01a0*/  CALL.REL.NOINC `($__internal_0_$__cuda_sm3x_div_rn_noftz_f32_slowpath) ;  /* 0x00000008003c7944 */ /* 0x000fea0003c00000 */
[----:B------:R-:W-:-:S07]  /*01b0*/  MOV R4, R3 ;  /* 0x0000000300047202 */ /* 0x000fce0000000f00 */
.L_x_0:
[----:B------:R-:W0:Y:S01]  /*01c0*/  LDCU UR4, c[0x0][0x394] ;  /* 0x00007280ff0477ac */ /* 0x000e220008000800 */
[----:B------:R-:W1:Y:S01]  /*01d0*/  LDC R0, c[0x0][0x384] ;  /* 0x0000e100ff007b82 */ /* 0x000e620000000800 */
[----:B0-----:R-:W-:Y:S01]  /*01e0*/  I2FP.F32.U32 R3, UR4 ;  /* 0x0000000400037c45 */ /* 0x001fe20008201000 */
[----:B------:R-:W1:Y:S03]  /*01f0*/  LDCU UR4, c[0x0][0x38c] ;  /* 0x00007180ff0477ac */ /* 0x000e660008000800 */
[----:B------:R-:W0:Y:S01]  /*0200*/  MUFU.RCP R6, R3 ;  /* 0x0000000300067308 */ /* 0x000e220000001000 */
[----:B-1----:R-:W-:Y:S01]  /*0210*/  FADD R0, -R0, UR4 ;  /* 0x0000000400007e21 */ /* 0x002fe20008000100 */
[----:B0-----:R-:W-:-:S06]  /*0220*/  FFMA R7, -R3, R6, 1 ;  /* 0x3f80000003077423 */ /* 0x001fcc0000000106 */
[----:B------:R-:W0:Y:S01]  /*0230*/  FCHK P0, R0, R3 ;  /* 0x0000000300007302 */ /* 0x000e220000000000 */
[----:B------:R-:W-:-:S04]  /*0240*/  FFMA R7, R6, R7, R6 ;  /* 0x0000000706077223 */ /* 0x000fc80000000006 */
[----:B------:R-:W-:-:S04]  /*0250*/  FFMA R6, R0, R7, RZ ;  /* 0x0000000700067223 */ /* 0x000fc800000000ff */
[----:B------:R-:W-:-:S04]  /*0260*/  FFMA R8, -R3, R6, R0 ;  /* 0x0000000603087223 */ /* 0x000fc80000000100 */
[----:B------:R-:W-:Y:S01]  /*0270*/  FFMA R8, R7, R8, R6 ;  /* 0x0000000807087223 */ /* 0x000fe20000000006 */
[----:B0-----:R-:W-:Y:S06]  /*0280*/  @!P0 BRA `(.L_x_1) ;  /* 0x00000000000c8947 */ /* 0x001fec0003800000 */
[----:B------:R-:W-:-:S07]  /*0290*/  MOV R6, 0x2b0 ;  /* 0x000002b000067802 */ /* 0x000fce0000000f00 */
[----:B------:R-:W-:Y:S05]  /*02a0*/  CALL.REL.NOINC `($__internal_0_$__cuda_sm3x_div_rn_noftz_f32_slowpath) ;  /* 0x0000000400fc7944 */ /* 0x000fea0003c00000 */
[----:B------:R-:W-:-:S07]  /*02b0*/  MOV R8, R3 ;  /* 0x0000000300087202 */ /* 0x000fce0000000f00 */
.L_x_1:
[----:B------:R-:W0:Y:S01]  /*02c0*/  LDC.64 R6, c[0x0][0x398] ;  /* 0x0000e600ff067b82 */ /* 0x000e220000000a00 */
[----:B------:R-:W1:Y:S01]  /*02d0*/  LDCU.64 UR4, c[0x0][0x380] ;  /* 0x00007000ff0477ac */ /* 0x000e620008000a00 */
[----:B------:R-:W-:Y:S01]  /*02e0*/  I2FP.F32.S32 R3, R5 ;  /* 0x0000000500037245 */ /* 0x000fe20000201400 */
[----:B------:R-:W-:Y:S01]  /*02f0*/  HFMA2 R0, -RZ, RZ, 1.875, 0 ;  /* 0x3f800000ff007431 */ /* 0x000fe200000001ff */
[----:B------:R-:W-:-:S03]  /*0300*/  I2FP.F32.U32 R9, R2 ;  /* 0x0000000200097245 */ /* 0x000fc60000201000 */
[----:B-1----:R-:W-:Y:S02]  /*0310*/  FFMA R13, R3, R4, UR4 ;  /* 0x00000004030d7e23 */ /* 0x002fe40008000004 */
[----:B------:R-:W-:Y:S01]  /*0320*/  FFMA R12, R9, R8, UR5 ;  /* 0x00000005090c7e23 */ /* 0x000fe20008000008 */
[----:B------:R-:W-:Y:S02]  /*0330*/  IMAD.MOV.U32 R3, RZ, RZ, RZ ;  /* 0x000000ffff037224 */ /* 0x000fe400078e00ff */
[----:B------:R-:W-:Y:S01]  /*0340*/  IMAD.MOV.U32 R4, RZ, RZ, 0x3f800000 ;  /* 0x3f800000ff047424 */ /* 0x000fe200078e00ff */
[C---:B0-----:R-:W-:Y:S02]  /*0350*/  ISETP.GE.AND P0, PT, R6.reuse, 0x1, PT ;  /* 0x000000010600780c */ /* 0x041fe40003f06270 */
[----:B------:R-:W-:Y:S02]  /*0360*/  ISETP.GT.AND P1, PT, R6, RZ, PT ;  /* 0x000000ff0600720c */ /* 0x000fe40003f24270 */
[----:B------:R-:W-:-:S13]  /*0370*/  FSETP.LEU.OR P0, PT, R7, RZ, !P0 ;  /* 0x000000ff0700720b */ /* 0x000fda000470b400 */
[----:B------:R-:W-:Y:S05]  /*0380*/  @P0 BRA `(.L_x_2) ;  /* 0x0000000000500947 */ /* 0x000fea0003800000 */
[----:B------:R-:W-:Y:S01]  /*0390*/  BSSY.RECONVERGENT B0, `(.L_x_3) ;  /* 0x0000011000007945 */ /* 0x000fe20003800200 */
[----:B------:R-:W-:Y:S02]  /*03a0*/  MOV R4, RZ ;  /* 0x000000ff00047202 */ /* 0x000fe40000000f00 */
[----:B------:R-:W-:Y:S02]  /*03b0*/  CS2R R8, SRZ ;  /* 0x0000000000087805 */ /* 0x000fe4000001ff00 */
[----:B------:R-:W-:-:S07]  /*03c0*/  CS2R R10, SRZ ;  /* 0x00000000000a7805 */ /* 0x000fce000001ff00 */
.L_x_4:
[----:B------:R-:W-:Y:S01]  /*03d0*/  FADD R4, R11, -R4 ;  /* 0x800000040b047221 */ /* 0x000fe20000000000 */
[----:B------:R-:W-:Y:S01]  /*03e0*/  FADD R3, R10, R10 ;  /* 0x0000000a0a037221 */ /* 0x000fe20000000000 */
[----:B------:R-:W-:Y:S01]  /*03f0*/  IMAD.MOV.U32 R14, RZ, RZ, R9 ;  /* 0x000000ffff0e7224 */ /* 0x000fe200078e0009 */
[----:B------:R-:W-:Y:S01]  /*0400*/  IADD3 R9, PT, PT, R9, 0x1, RZ ;  /* 0x0000000109097810 */ /* 0x000fe20007ffe0ff */
[----:B------:R-:W-:Y:S01]  /*0410*/  FADD R10, R13, R4 ;  /* 0x000000040d0a7221 */ /* 0x000fe20000000000 */
[----:B------:R-:W-:Y:S02]  /*0420*/  FFMA R8, R3, R8, R12 ;  /* 0x0000000803087223 */ /* 0x000fe4000000000c */
[----:B------:R-:W-:Y:S01]  /*0430*/  ISETP.GE.AND P0, PT, R9, R6, PT ;  /* 0x000000060900720c */ /* 0x000fe20003f06270 */
[----:B------:R-:W-:Y:S01]  /*0440*/  FMUL R11, R10, R10 ;  /* 0x0000000a0a0b7220 */ /* 0x000fe20000400000 */
[----:B------:R-:W-:Y:S02]  /*0450*/  FMUL R4, R8, R8 ;  /* 0x0000000808047220 */ /* 0x000fe40000400000 */
[----:B------:R-:W-:-:S02]  /*0460*/  PLOP3.LUT P1, PT, P0, PT, PT, 0x8, 0x80 ;  /* 0x000000000080781c */ /* 0x000fc4000072e170 */
[----:B------:R-:W-:-:S05]  /*0470*/  FADD R3, R11, R4 ;  /* 0x000000040b037221 */ /* 0x000fca0000000000 */
[----:B------:R-:W-:-:S13]  /*0480*/  FSETP.LT.AND P2, PT, R3, R7, PT ;  /* 0x000000070300720b */ /* 0x000fda0003f41000 */
[----:B------:R-:W-:Y:S05]  /*0490*/  @!P0 BRA P2, `(.L_x_4) ;  /* 0xfffffffc00cc8947 */ /* 0x000fea000103ffff */
[----:B------:R-:W-:Y:S05]  /*04a0*/  BSYNC.RECONVERGENT B0 ;  /* 0x0000000000007941 */ /* 0x000fea0003800200 */
.L_x_3:
[----:B------:R-:W-:-:S05]  /*04b0*/  VIADD R4, R14, 0x2 ;  /* 0x000000020e047836 */ /* 0x000fca0000000000 */
[----:B------:R-:W-:-:S07]  /*04c0*/  I2FP.F32.U32 R4, R4 ;  /* 0x0000000400047245 */ /* 0x000fce0000201000 */
.L_x_2:
[----:B------:R-:W0:Y:S01]  /*04d0*/  LDCU.64 UR4, c[0x0][0x358] ;  /* 0x00006b00ff0477ac */ /* 0x000e220008000a00 */
[----:B------:R-:W-:Y:S04]  /*04e0*/  BSSY.RECONVERGENT B0, `(.L_x_5) ;  /* 0x0000055000007945 */ /* 0x000fe80003800200 */
[----:B------:R-:W-:Y:S05]  /*04f0*/  @!P1 BRA `(.L_x_6) ;  /* 0x0000000400489947 */ /* 0x000fea0003800000 */
[C---:B------:R-:W-:Y:S01]  /*0500*/  FSETP.GEU.AND P0, PT, R3.reuse, 1.175494350822287508e-38, PT ;  /* 0x008000000300780b */ /* 0x040fe20003f0e000 */
[----:B------:R-:W-:Y:S01]  /*0510*/  HFMA2 R10, -RZ, RZ, 1.5048828125, 33.21875 ;  /* 0x3e055027ff0a7431 */ /* 0x000fe200000001ff */
[----:B------:R-:W-:Y:S11]  /*0520*/  BSSY.RECONVERGENT B1, `(.L_x_7) ;  /* 0x0000024000017945 */ /* 0x000ff60003800200 */
[----:B------:R-:W-:-:S05]  /*0530*/  @!P0 FMUL R3, R3, 8388608 ;  /* 0x4b00000003038820 */ /* 0x000fca0000400000 */
[C---:B------:R-:W-:Y:S02]  /*0540*/  IADD3 R6, PT, PT, R3.reuse, -0x3f2aaaab, RZ ;  /* 0xc0d5555503067810 */ /* 0x040fe40007ffe0ff */
[----:B------:R-:W-:Y:S02]  /*0550*/  FSETP.NEU.AND P2, PT, R3, RZ, PT ;  /* 0x000000ff0300720b */ /* 0x000fe40003f4d000 */
[----:B------:R-:W-:-:S04]  /*0560*/  LOP3.LUT R8, R6, 0xff800000, RZ, 0xc0, !PT ;  /* 0xff80000006087812 */ /* 0x000fc800078ec0ff */
[----:B------:R-:W-:Y:S01]  /*0570*/  I2FP.F32.S32 R7, R8 ;  /* 0x0000000800077245 */ /* 0x000fe20000201400 */
[----:B------:R-:W-:Y:S02]  /*0580*/  IMAD.IADD R6, R3, 0x1, -R8 ;  /* 0x0000000103067824 */ /* 0x000fe400078e0a08 */
[----:B------:R-:W-:Y:S02]  /*0590*/  IMAD.MOV.U32 R8, RZ, RZ, 0x7f800000 ;  /* 0x7f800000ff087424 */ /* 0x000fe400078e00ff */
[----:B------:R-:W-:-:S04]  /*05a0*/  FADD R9, R6, -1 ;  /* 0xbf80000006097421 */ /* 0x000fc80000000000 */
[----:B------:R-:W-:-:S04]  /*05b0*/  FFMA R6, R9, -R10, 0.14084610342979431152 ;  /* 0x3e1039f609067423 */ /* 0x000fc8000000080a */
[----:B------:R-:W-:-:S04]  /*05c0*/  FFMA R6, R9, R6, -0.12148627638816833496 ;  /* 0xbdf8cdcc09067423 */ /* 0x000fc80000000006 */
[----:B------:R-:W-:-:S04]  /*05d0*/  FFMA R6, R9, R6, 0.13980610668659210205 ;  /* 0x3e0f295509067423 */ /* 0x000fc80000000006 */
[----:B------:R-:W-:-:S04]  /*05e0*/  FFMA R6, R9, R6, -0.16684235632419586182 ;  /* 0xbe2ad8b909067423 */ /* 0x000fc80000000006 */
[----:B------:R-:W-:-:S04]  /*05f0*/  FFMA R6, R9, R6, 0.20012299716472625732 ;  /* 0x3e4ced0b09067423 */ /* 0x000fc80000000006 */
[----:B------:R-:W-:-:S04]  /*0600*/  FFMA R6, R9, R6, -0.24999669194221496582 ;  /* 0xbe7fff2209067423 */ /* 0x000fc80000000006 */
[----:B------:R-:W-:-:S04]  /*0610*/  FFMA R6, R9, R6, 0.33333182334899902344 ;  /* 0x3eaaaa7809067423 */ /* 0x000fc80000000006 */
[----:B------:R-:W-:Y:S01]  /*0620*/  FFMA R10, R9, R6, -0.5 ;  /* 0xbf000000090a7423 */ /* 0x000fe20000000006 */
[----:B------:R-:W-:Y:S02]  /*0630*/  FSEL R6, RZ, -23, P0 ;  /* 0xc1b80000ff067808 */ /* 0x000fe40000000000 */
[----:B------:R-:W-:Y:S01]  /*0640*/  ISETP.GT.U32.AND P0, PT, R3, 0x7f7fffff, PT ;  /* 0x7f7fffff0300780c */ /* 0x000fe20003f04070 */
[----:B------:R-:W-:Y:S02]  /*0650*/  FMUL R10, R9, R10 ;  /* 0x0000000a090a7220 */ /* 0x000fe40000400000 */
[----:B------:R-:W-:Y:S02]  /*0660*/  FFMA R6, R7, 1.1920928955078125e-07, R6 ;  /* 0x3400000007067823 */ /* 0x000fe40000000006 */
[----:B------:R-:W-:-:S04]  /*0670*/  FFMA R9, R9, R10, R9 ;  /* 0x0000000a09097223 */ /* 0x000fc80000000009 */
[----:B------:R-:W-:Y:S01]  /*0680*/  FFMA R6, R6, 0.69314718246459960938, R9 ;  /* 0x3f31721806067823 */ /* 0x000fe20000000009 */
[----:B------:R-:W-:-:S03]  /*0690*/  MOV R9, 0x3fb8aa3b ;  /* 0x3fb8aa3b00097802 */ /* 0x000fc60000000f00 */
[----:B------:R-:W-:Y:S02]  /*06a0*/  @P0 FFMA R6, R3, R8, +INF ;  /* 0x7f80000003060423 */ /* 0x000fe40000000008 */
[----:B------:R-:W-:Y:S02]  /*06b0*/  FFMA R7, R9, -0.69314718246459960938, R0 ;  /* 0xbf31721809077823 */ /* 0x000fe40000000000 */
[----:B------:R-:W-:Y:S02]  /*06c0*/  FMUL R0, R6, 0.5 ;  /* 0x3f00000006007820 */ /* 0x000fe40000400000 */
[----:B------:R-:W-:Y:S02]  /*06d0*/  FFMA R7, R7, R9, 1.4426950216293334961 ;  /* 0x3fb8aa3b07077423 */ /* 0x000fe40000000009 */
[----:B------:R-:W1:Y:S02]  /*06e0*/  FCHK P0, R0, 0.69314718246459960938 ;  /* 0x3f31721800007902 */ /* 0x000e640000000000 */
[----:B------:R-:W-:-:S04]  /*06f0*/  FFMA R6, R0, R7, RZ ;  /* 0x0000000700067223 */ /* 0x000fc800000000ff */
[----:B------:R-:W-:-:S04]  /*0700*/  FFMA R3, R6, -0.69314718246459960938, R0 ;  /* 0xbf31721806037823 */ /* 0x000fc80000000000 */
[----:B------:R-:W-:Y:S01]  /*0710*/  FFMA R3, R7, R3, R6 ;  /* 0x0000000307037223 */ /* 0x000fe20000000006 */
[----:B-1----:R-:W-:Y:S06]  /*0720*/  @!P0 BRA `(.L_x_8) ;  /* 0x00000000000c8947 */ /* 0x002fec0003800000 */
[----:B------:R-:W-:Y:S01]  /*0730*/  IMAD.MOV.U32 R3, RZ, RZ, 0x3f317218 ;  /* 0x3f317218ff037424 */ /* 0x000fe200078e00ff */
[----:B------:R-:W-:-:S07]  /*0740*/  MOV R6, 0x760 ;  /* 0x0000076000067802 */ /* 0x000fce0000000f00 */
[----:B0-----:R-:W-:Y:S05]  /*0750*/  CALL.REL.NOINC `($__internal_0_$__cuda_sm3x_div_rn_noftz_f32_slowpath) ;  /* 0x0000000000d07944 */ /* 0x001fea0003c00000 */
.L_x_8:
[----:B0-----:R-:W-:Y:S05]  /*0760*/  BSYNC.RECONVERGENT B1 ;  /* 0x0000000000017941 */ /* 0x001fea0003800200 */
.L_x_7:
[----:B------:R-:W-:Y:S01]  /*0770*/  FSEL R3, R3, -INF , P2 ;  /* 0xff80000003037808 */ /* 0x000fe20001000000 */
[----:B------:R-:W-:Y:S01]  /*0780*/  HFMA2 R7, -RZ, RZ, 1.5048828125, 33.21875 ;  /* 0x3e055027ff077431 */ /* 0x000fe200000001ff */
[----:B------:R-:W-:Y:S02]  /*0790*/  BSSY.RECONVERGENT B1, `(.L_x_9) ;  /* 0x0000025000017945 */ /* 0x000fe40003800200 */
[----:B------:R-:W-:-:S13]  /*07a0*/  FSETP.GEU.AND P0, PT, R3, 1.175494350822287508e-38, PT ;  /* 0x008000000300780b */ /* 0x000fda0003f0e000 */
[----:B------:R-:W-:-:S05]  /*07b0*/  @!P0 FMUL R3, R3, 8388608 ;  /* 0x4b00000003038820 */ /* 0x000fca0000400000 */
[C---:B------:R-:W-:Y:S02]  /*07c0*/  IADD3 R0, PT, PT, R3.reuse, -0x3f2aaaab, RZ ;  /* 0xc0d5555503007810 */ /* 0x040fe40007ffe0ff */
[----:B------:R-:W-:Y:S02]  /*07d0*/  FSETP.NEU.AND P2, PT, R3, RZ, PT ;  /* 0x000000ff0300720b */ /* 0x000fe40003f4d000 */
[----:B------:R-:W-:-:S05]  /*07e0*/  LOP3.LUT R6, R0, 0xff800000, RZ, 0xc0, !PT ;  /* 0xff80000000067812 */ /* 0x000fca00078ec0ff */
[----:B------:R-:W-:-:S04]  /*07f0*/  IMAD.IADD R0, R3, 0x1, -R6 ;  /* 0x0000000103007824 */ /* 0x000fc800078e0a06 */
[----:B------:R-:W-:Y:S01]  /*0800*/  FADD R8, R0, -1 ;  /* 0xbf80000000087421 */ /* 0x000fe20000000000 */
[----:B------:R-:W-:Y:S02]  /*0810*/  FSEL R0, RZ, -23, P0 ;  /* 0xc1b80000ff007808 */ /* 0x000fe40000000000 */
[----:B------:R-:W-:Y:S01]  /*0820*/  ISETP.GT.U32.AND P0, PT, R3, 0x7f7fffff, PT ;  /* 0x7f7fffff0300780c */ /* 0x000fe20003f04070 */
[----:B------:R-:W-:-:S04]  /*0830*/  FFMA R7, R8, -R7, 0.14084610342979431152 ;  /* 0x3e1039f608077423 */ /* 0x000fc80000000807 */
[----:B------:R-:W-:-:S04]  /*0840*/  FFMA R7, R8, R7, -0.12148627638816833496 ;  /* 0xbdf8cdcc08077423 */ /* 0x000fc80000000007 */
[----:B------:R-:W-:-:S04]  /*0850*/  FFMA R7, R8, R7, 0.13980610668659210205 ;  /* 0x3e0f295508077423 */ /* 0x000fc80000000007 */
[----:B------:R-:W-:-:S04]  /*0860*/  FFMA R7, R8, R7, -0.16684235632419586182 ;  /* 0xbe2ad8b908077423 */ /* 0x000fc80000000007 */
[----:B------:R-:W-:-:S04]  /*0870*/  FFMA R7, R8, R7, 0.20012299716472625732 ;  /* 0x3e4ced0b08077423 */ /* 0x000fc80000000007 */
[----:B------:R-:W-:-:S04]  /*0880*/  FFMA R7, R8, R7, -0.24999669194221496582 ;  /* 0xbe7fff2208077423 */ /* 0x000fc80000000007 */
[----:B------:R-:W-:-:S04]  /*0890*/  FFMA R7, R8, R7, 0.33333182334899902344 ;  /* 0x3eaaaa7808077423 */ /* 0x000fc80000000007 */
[C---:B------:R-:W-:Y:S01]  /*08a0*/  FFMA R9, R8.reuse, R7, -0.5 ;  /* 0xbf00000008097423 */ /* 0x040fe20000000007 */
[----:B------:R-:W-:Y:S02]  /*08b0*/  I2FP.F32.S32 R7, R6 ;  /* 0x0000000600077245 */ /* 0x000fe40000201400 */
[----:B------:R-:W-:Y:S01]  /*08c0*/  MOV R6, 0x3f317218 ;  /* 0x3f31721800067802 */ /* 0x000fe20000000f00 */
[C---:B------:R-:W-:Y:S02]  /*08d0*/  FMUL R9, R8.reuse, R9 ;  /* 0x0000000908097220 */ /* 0x040fe40000400000 */
[----:B------:R-:W-:Y:S01]  /*08e0*/  FFMA R0, R7, 1.1920928955078125e-07, R0 ;  /* 0x3400000007007823 */ /* 0x000fe20000000000 */
[----:B------:R-:W-:Y:S02]  /*08f0*/  IMAD.MOV.U32 R7, RZ, RZ, 0x3fb8aa3b ;  /* 0x3fb8aa3bff077424 */ /* 0x000fe400078e00ff */
[----:B------:R-:W-:Y:S01]  /*0900*/  FFMA R9, R8, R9, R8 ;  /* 0x0000000908097223 */ /* 0x000fe20000000008 */
[----:B------:R-:W-:-:S02]  /*0910*/  IMAD.MOV.U32 R8, RZ, RZ, 0x7f800000 ;  /* 0x7f800000ff087424 */ /* 0x000fc400078e00ff */
[----:B------:R-:W-:Y:S01]  /*0920*/  FFMA R6, R7, -R6, 1 ;  /* 0x3f80000007067423 */ /* 0x000fe20000000806 */
[----:B------:R-:W-:Y:S01]  /*0930*/  FFMA R0, R0, 0.69314718246459960938, R9 ;  /* 0x3f31721800007823 */ /* 0x000fe20000000009 */
[----:B------:R-:W-:Y:S02]  /*0940*/  @P0 FFMA R0, R3, R8, +INF ;  /* 0x7f80000003000423 */ /* 0x000fe40000000008 */
[----:B------:R-:W-:Y:S02]  /*0950*/  FFMA R7, R6, R7, 1.4426950216293334961 ;  /* 0x3fb8aa3b06077423 */ /* 0x000fe40000000007 */
[----:B------:R-:W0:Y:S02]  /*0960*/  FCHK P0, R0, 0.69314718246459960938 ;  /* 0x3f31721800007902 */ /* 0x000e240000000000 */
[----:B------:R-:W-:-:S04]  /*0970*/  FFMA R6, R0, R7, RZ ;  /* 0x0000000700067223 */ /* 0x000fc800000000ff */
[----:B------:R-:W-:-:S04]  /*0980*/  FFMA R3, R6, -0.69314718246459960938, R0 ;  /* 0xbf31721806037823 */ /* 0x000fc80000000000 */
[----:B------:R-:W-:Y:S01]  /*0990*/  FFMA R3, R7, R3, R6 ;  /* 0x0000000307037223 */ /* 0x000fe20000000006 */
[----:B0-----:R-:W-:Y:S06]  /*09a0*/  @!P0 BRA `(.L_x_10) ;  /* 0x00000000000c8947 */ /* 0x001fec0003800000 */
[----:B------:R-:W-:Y:S02]  /*09b0*/  MOV R3, 0x3f317218 ;  /* 0x3f31721800037802 */ /* 0x000fe40000000f00 */
[----:B------:R-:W-:-:S07]  /*09c0*/  MOV R6, 0x9e0 ;  /* 0x000009e000067802 */ /* 0x000fce0000000f00 */
[----:B------:R-:W-:Y:S05]  /*09d0*/  CALL.REL.NOINC `($__internal_0_$__cuda_sm3x_div_rn_noftz_f32_slowpath) ;  /* 0x0000000000307944 */ /* 0x000fea0003c00000 */
.L_x_10:
[----:B------:R-:W-:Y:S05]  /*09e0*/  BSYNC.RECONVERGENT B1 ;  /* 0x0000000000017941 */ /* 0x000fea0003800200 */
.L_x_9:
[----:B------:R-:W-:-:S05]  /*09f0*/  FSEL R3, R3, -INF , P2 ;  /* 0xff80000003037808 */ /* 0x000fca0001000000 */
[----:B------:R-:W-:Y:S01]  /*0a00*/  FADD R9, -R3, R4 ;  /* 0x0000000403097221 */ /* 0x000fe20000000100 */
[----:B------:R-:W-:Y:S06]  /*0a10*/  BRA `(.L_x_11) ;  /* 0x0000000000047947 */ /* 0x000fec0003800000 */
.L_x_6:
[----:B------:R-:W-:-:S07]  /*0a20*/  I2FP.F32.S32 R9, R6 ;  /* 0x0000000600097245 */ /* 0x000fce0000201400 */
.L_x_11:
[----:B0-----:R-:W-:Y:S05]  /*0a30*/  BSYNC.RECONVERGENT B0 ;  /* 0x0000000000007941 */ /* 0x001fea0003800200 */
.L_x_5:
[----:B------:R-:W0:Y:S01]  /*0a40*/  LDC.64 R6, c[0x0][0x3a0] ;  /* 0x0000e800ff067b82 */ /* 0x000e220000000a00 */
[----:B------:R-:W1:Y:S02]  /*0a50*/  LDCU UR6, c[0x0][0x390] ;  /* 0x00007200ff0677ac */ /* 0x000e640008000800 */
[----:B-1----:R-:W-:-:S04]  /*0a60*/  IMAD R3, R2, UR6, R5 ;  /* 0x0000000602037c24 */ /* 0x002fc8000f8e0205 */
[----:B0-----:R-:W-:-:S05]  /*0a70*/  IMAD.WIDE R2, R3, 0x4, R6 ;  /* 0x0000000403027825 */ /* 0x001fca00078e0206 */
[----:B------:R-:W-:Y:S01]  /*0a80*/  STG.E desc[UR4][R2.64], R9 ;  /* 0x0000000902007986 */ /* 0x000fe2000c101904 */
[----:B------:R-:W-:Y:S05]  /*0a90*/  EXIT ;  /* 0x000000000000794d */ /* 0x000fea0003800000 */
        .weak           $__internal_0_$__cuda_sm3x_div_rn_noftz_f32_slowpath
        .type           $__internal_0_$__cuda_sm3x_div_rn_noftz_f32_slowpath,@function
        .size           $__internal_0_$__cuda_sm3x_div_rn_noftz_f32_slowpath,(.L_x_37 - $__internal_0_$__cuda_sm3x_div_rn_noftz_f32_slowpath)
$__internal_0_$__cuda_sm3x_div_rn_noftz_f32_slowpath:
[----:B------:R-:W-:Y:S01]  /*0aa0*/  SHF.R.U32.HI R8, RZ, 0x17, R3 ;  /* 0x00000017ff087819 */ /* 0x000fe20000011603 */
[----:B------:R-:W-:Y:S01]  /*0ab0*/  BSSY.RECONVERGENT B2, `(.L_x_12) ;  /* 0x0000062000027945 */ /* 0x000fe20003800200 */
[----:B------:R-:W-:Y:S02]  /*0ac0*/  SHF.R.U32.HI R7, RZ, 0x17, R0 ;  /* 0x00000017ff077819 */ /* 0x000fe40000011600 */
[----:B------:R-:W-:Y:S02]  /*0ad0*/  LOP3.LUT R12, R8, 0xff, RZ, 0xc0, !PT ;  /* 0x000000ff080c7812 */ /* 0x000fe400078ec0ff */
[----:B------:R-:W-:-:S03]  /*0ae0*/  LOP3.LUT R10, R7, 0xff, RZ, 0xc0, !PT ;  /* 0x000000ff070a7812 */ /* 0x000fc600078ec0ff */
[----:B------:R-:W-:Y:S01]  /*0af0*/  VIADD R9, R12, 0xffffffff ;  /* 0xffffffff0c097836 */ /* 0x000fe20000000000 */
[----:B------:R-:W-:-:S04]  /*0b00*/  IADD3 R8, PT, PT, R10, -0x1, RZ ;  /* 0xffffffff0a087810 */ /* 0x000fc80007ffe0ff */
[----:B------:R-:W-:-:S04]  /*0b10*/  ISETP.GT.U32.AND P0, PT, R9, 0xfd, PT ;  /* 0x000000fd0900780c */ /* 0x000fc80003f04070 */
[----:B------:R-:W-:-:S13]  /*0b20*/  ISETP.GT.U32.OR P0, PT, R8, 0xfd, P0 ;  /* 0x000000fd0800780c */ /* 0x000fda0000704470 */
[----:B------:R-:W-:Y:S01]  /*0b30*/  @!P0 IMAD.MOV.U32 R7, RZ, RZ, RZ ;  /* 0x000000ffff078224 */ /* 0x000fe200078e00ff */
[----:B------:R-:W-:Y:S06]  /*0b40*/  @!P0 BRA `(.L_x_13) ;  /* 0x00000000005c8947 */ /* 0x000fec0003800000 */
[----:B------:R-:W-:Y:S02]  /*0b50*/  FSETP.GTU.FTZ.AND P0, PT, |R0|, +INF , PT ;  /* 0x7f8000000000780b */ /* 0x000fe40003f1c200 */
[----:B------:R-:W-:-:S04]  /*0b60*/  FSETP.GTU.FTZ.AND P1, PT, |R3|, +INF , PT ;  /* 0x7f8000000300780b */ /* 0x000fc80003f3c200 */
[----:B------:R-:W-:-:S13]  /*0b70*/  PLOP3.LUT P0, PT, P0, P1, PT, 0xf8, 0x8f ;  /* 0x00000000008f781c */ /* 0x000fda0000703f70 */
[----:B------:R-:W-:Y:S05]  /*0b80*/  @P0 BRA `(.L_x_14) ;  /* 0x00000004004c0947 */ /* 0x000fea0003800000 */
[----:B------:R-:W-:-:S13]  /*0b90*/  LOP3.LUT P0, RZ, R3, 0x7fffffff, R0, 0xc8, !PT ;  /* 0x7fffffff03ff7812 */ /* 0x000fda000780c800 */
[----:B------:R-:W-:Y:S05]  /*0ba0*/  @!P0 BRA `(.L_x_15) ;  /* 0x00000004003c8947 */ /* 0x000fea0003800000 */
[C---:B------:R-:W-:Y:S02]  /*0bb0*/  FSETP.NEU.FTZ.AND P3, PT, |R0|.reuse, +INF , PT ;  /* 0x7f8000000000780b */ /* 0x040fe40003f7d200 */
[----:B------:R-:W-:Y:S02]  /*0bc0*/  FSETP.NEU.FTZ.AND P1, PT, |R3|, +INF , PT ;  /* 0x7f8000000300780b */ /* 0x000fe40003f3d200 */
[----:B------:R-:W-:-:S11]  /*0bd0*/  FSETP.NEU.FTZ.AND P0, PT, |R0|, +INF , PT ;  /* 0x7f8000000000780b */ /* 0x000fd60003f1d200 */
[----:B------:R-:W-:Y:S05]  /*0be0*/  @!P1 BRA !P3, `(.L_x_15) ;  /* 0x00000004002c9947 */ /* 0x000fea0005800000 */
[----:B------:R-:W-:-:S04]  /*0bf0*/  LOP3.LUT P3, RZ, R0, 0x7fffffff, RZ, 0xc0, !PT ;  /* 0x7fffffff00ff7812 */ /* 0x000fc8000786c0ff */
[----:B------:R-:W-:-:S13]  /*0c00*/  PLOP3.LUT P1, PT, P1, P3, PT, 0x2f, 0xf2 ;  /* 0x0000000000f2781c */ /* 0x000fda0000f26577 */
[----:B------:R-:W-:Y:S05]  /*0c10*/  @P1 BRA `(.L_x_16) ;  /* 0x0000000400181947 */ /* 0x000fea0003800000 */
[----:B------:R-:W-:-:S04]  /*0c20*/  LOP3.LUT P1, RZ, R3, 0x7fffffff, RZ, 0xc0, !PT ;  /* 0x7fffffff03ff7812 */ /* 0x000fc8000782c0ff */
[----:B------:R-:W-:-:S13]  /*0c30*/  PLOP3.LUT P0, PT, P0, P1, PT, 0x2f, 0xf2 ;  /* 0x0000000000f2781c */ /* 0x000fda0000702577 */
[----:B------:R-:W-:Y:S05]  /*0c40*/  @P0 BRA `(.L_x_17) ;  /* 0x0000000400000947 */ /* 0x000fea0003800000 */
[----:B------:R-:W-:Y:S02]  /*0c50*/  ISETP.GE.AND P0, PT, R8, RZ, PT ;  /* 0x000000ff0800720c */ /* 0x000fe40003f06270 */
[----:B------:R-:W-:-:S11]  /*0c60*/  ISETP.GE.AND P1, PT, R9, RZ, PT ;  /* 0x000000ff0900720c */ /* 0x000fd60003f26270 */
[----:B------:R-:W-:Y:S01]  /*0c70*/  @P0 MOV R7, RZ ;  /* 0x000000ff00070202 */ /* 0x000fe20000000f00 */
[----:B------:R-:W-:Y:S02]  /*0c80*/  @!P0 IMAD.MOV.U32 R7, RZ, RZ, -0x40 ;  /* 0xffffffc0ff078424 */ /* 0x000fe400078e00ff */
[----:B------:R-:W-:Y:S01]  /*0c90*/  @!P0 FFMA R0, R0, 1.84467440737095516160e+19, RZ ;  /* 0x5f80000000008823 */ /* 0x000fe200000000ff */
[----:B------:R-:W-:Y:S02]  /*0ca0*/  @!P1 FFMA R3, R3, 1.84467440737095516160e+19, RZ ;  /* 0x5f80000003039823 */ /* 0x000fe400000000ff */
[----:B------:R-:W-:-:S07]  /*0cb0*/  @!P1 IADD3 R7, PT, PT, R7, 0x40, RZ ;  /* 0x0000004007079810 */ /* 0x000fce0007ffe0ff */
.L_x_13:
[----:B------:R-:W-:Y:S01]  /*0cc0*/  LEA R8, R12, 0xc0800000, 0x17 ;  /* 0xc08000000c087811 */ /* 0x000fe200078eb8ff */
[----:B------:R-:W-:Y:S04]  /*0cd0*/  BSSY.RECONVERGENT B3, `(.L_x_18) ;  /* 0x0000036000037945 */ /* 0x000fe80003800200 */
[----:B------:R-:W-:Y:S01]  /*0ce0*/  IMAD.IADD R8, R3, 0x1, -R8 ;  /* 0x0000000103087824 */ /* 0x000fe200078e0a08 */
[----:B------:R-:W-:-:S03]  /*0cf0*/  IADD3 R3, PT, PT, R10, -0x7f, RZ ;  /* 0xffffff810a037810 */ /* 0x000fc60007ffe0ff */
[----:B------:R0:W1:Y:S01]  /*0d00*/  MUFU.RCP R9, R8 ;  /* 0x0000000800097308 */ /* 0x0000620000001000 */
[----:B------:R-:W-:Y:S01]  /*0d10*/  FADD.FTZ R11, -R8, -RZ ;  /* 0x800000ff080b7221 */ /* 0x000fe20000010100 */
[C---:B------:R-:W-:Y:S01]  /*0d20*/  IMAD R0, R3.reuse, -0x800000, R0 ;  /* 0xff80000003007824 */ /* 0x040fe200078e0200 */
[----:B0-----:R-:W-:-:S05]  /*0d30*/  IADD3 R8, PT, PT, R3, 0x7f, -R12 ;  /* 0x0000007f03087810 */ /* 0x001fca0007ffe80c */
[----:B------:R-:W-:Y:S02]  /*0d40*/  IMAD.IADD R8, R8, 0x1, R7 ;  /* 0x0000000108087824 */ /* 0x000fe400078e0207 */
[----:B-1----:R-:W-:-:S04]  /*0d50*/  FFMA R10, R9, R11, 1 ;  /* 0x3f800000090a7423 */ /* 0x002fc8000000000b */
[----:B------:R-:W-:-:S04]  /*0d60*/  FFMA R14, R9, R10, R9 ;  /* 0x0000000a090e7223 */ /* 0x000fc80000000009 */
[----:B------:R-:W-:-:S04]  /*0d70*/  FFMA R9, R0, R14, RZ ;  /* 0x0000000e00097223 */ /* 0x000fc800000000ff */
[----:B------:R-:W-:-:S04]  /*0d80*/  FFMA R10, R11, R9, R0 ;  /* 0x000000090b0a7223 */ /* 0x000fc80000000000 */
[----:B------:R-:W-:-:S04]  /*0d90*/  FFMA R9, R14, R10, R9 ;  /* 0x0000000a0e097223 */ /* 0x000fc80000000009 */
[----:B------:R-:W-:-:S04]  /*0da0*/  FFMA R10, R11, R9, R0 ;  /* 0x000000090b0a7223 */ /* 0x000fc80000000000 */
[----:B------:R-:W-:-:S05]  /*0db0*/  FFMA R0, R14, R10, R9 ;  /* 0x0000000a0e007223 */ /* 0x000fca0000000009 */
[----:B------:R-:W-:-:S04]  /*0dc0*/  SHF.R.U32.HI R3, RZ, 0x17, R0 ;  /* 0x00000017ff037819 */ /* 0x000fc80000011600 */
[----:B------:R-:W-:-:S04]  /*0dd0*/  LOP3.LUT R3, R3, 0xff, RZ, 0xc0, !PT ;  /* 0x000000ff03037812 */ /* 0x000fc800078ec0ff */
[----:B------:R-:W-:-:S05]  /*0de0*/  IADD3 R11, PT, PT, R3, R8, RZ ;  /* 0x00000008030b7210 */ /* 0x000fca0007ffe0ff */
[----:B------:R-:W-:-:S05]  /*0df0*/  VIADD R3, R11, 0xffffffff ;  /* 0xffffffff0b037836 */ /* 0x000fca0000000000 */
[----:B------:R-:W-:-:S13]  /*0e00*/  ISETP.GE.U32.AND P0, PT, R3, 0xfe, PT ;  /* 0x000000fe0300780c */ /* 0x000fda0003f06070 */
[----:B------:R-:W-:Y:S05]  /*0e10*/  @!P0 BRA `(.L_x_19) ;  /* 0x0000000000808947 */ /* 0x000fea0003800000 */
[----:B------:R-:W-:-:S13]  /*0e20*/  ISETP.GT.AND P0, PT, R11, 0xfe, PT ;  /* 0x000000fe0b00780c */ /* 0x000fda0003f04270 */
[----:B------:R-:W-:Y:S05]  /*0e30*/  @P0 BRA `(.L_x_20) ;  /* 0x00000000006c0947 */ /* 0x000fea0003800000 */
[----:B------:R-:W-:-:S13]  /*0e40*/  ISETP.GE.AND P0, PT, R11, 0x1, PT ;  /* 0x000000010b00780c */ /* 0x000fda0003f06270 */
[----:B------:R-:W-:Y:S05]  /*0e50*/  @P0 BRA `(.L_x_21) ;  /* 0x0000000000740947 */ /* 0x000fea0003800000 */
[----:B------:R-:W-:Y:S02]  /*0e60*/  ISETP.GE.AND P0, PT, R11, -0x18, PT ;  /* 0xffffffe80b00780c */ /* 0x000fe40003f06270 */
[----:B------:R-:W-:-:S11]  /*0e70*/  LOP3.LUT R0, R0, 0x80000000, RZ, 0xc0, !PT ;  /* 0x8000000000007812 */ /* 0x000fd600078ec0ff */
[----:B------:R-:W-:Y:S05]  /*0e80*/  @!P0 BRA `(.L_x_21) ;  /* 0x0000000000688947 */ /* 0x000fea0003800000 */
[CCC-:B------:R-:W-:Y:S01]  /*0e90*/  FFMA.RZ R3, R14.reuse, R10.reuse, R9.reuse ;  /* 0x0000000a0e037223 */ /* 0x1c0fe2000000c009 */
[CCC-:B------:R-:W-:Y:S01]  /*0ea0*/  FFMA.RM R8, R14.reuse, R10.reuse, R9.reuse ;  /* 0x0000000a0e087223 */ /* 0x1c0fe20000004009 */
[C---:B------:R-:W-:Y:S02]  /*0eb0*/  ISETP.NE.AND P3, PT, R11.reuse, RZ, PT ;  /* 0x000000ff0b00720c */ /* 0x040fe40003f65270 */
[----:B------:R-:W-:Y:S02]  /*0ec0*/  ISETP.NE.AND P1, PT, R11, RZ, PT ;  /* 0x000000ff0b00720c */ /* 0x000fe40003f25270 */
[----:B------:R-:W-:Y:S01]  /*0ed0*/  LOP3.LUT R7, R3, 0x7fffff, RZ, 0xc0, !PT ;  /* 0x007fffff03077812 */ /* 0x000fe200078ec0ff */
[----:B------:R-:W-:Y:S01]  /*0ee0*/  FFMA.RP R3, R14, R10, R9 ;  /* 0x0000000a0e037223 */ /* 0x000fe20000008009 */
[----:B------:R-:W-:Y:S01]  /*0ef0*/  IADD3 R10, PT, PT, R11, 0x20, RZ ;  /* 0x000000200b0a7810 */ /* 0x000fe20007ffe0ff */
[----:B------:R-:W-:Y:S01]  /*0f00*/  IMAD.MOV R9, RZ, RZ, -R11 ;  /* 0x000000ffff097224 */ /* 0x000fe200078e0a0b */
[----:B------:R-:W-:-:S02]  /*0f10*/  LOP3.LUT R7, R7, 0x800000, RZ, 0xfc, !PT ;  /* 0x0080000007077812 */ /* 0x000fc400078efcff */
[----:B------:R-:W-:Y:S02]  /*0f20*/  FSETP.NEU.FTZ.AND P0, PT, R3, R8, PT ;  /* 0x000000080300720b */ /* 0x000fe40003f1d000 */
[----:B------:R-:W-:Y:S02]  /*0f30*/  SHF.L.U32 R10, R7, R10, RZ ;  /* 0x0000000a070a7219 */ /* 0x000fe400000006ff */
[----:B------:R-:W-:Y:S02]  /*0f40*/  SEL R8, R9, RZ, P3 ;  /* 0x000000ff09087207 */ /* 0x000fe40001800000 */
[----:B------:R-:W-:Y:S02]  /*0f50*/  ISETP.NE.AND P1, PT, R10, RZ, P1 ;  /* 0x000000ff0a00720c */ /* 0x000fe40000f25270 */
[----:B------:R-:W-:Y:S02]  /*0f60*/  SHF.R.U32.HI R8, RZ, R8, R7 ;  /* 0x00000008ff087219 */ /* 0x000fe40000011607 */
[----:B------:R-:W-:-:S02]  /*0f70*/  PLOP3.LUT P0, PT, P0, P1, PT, 0xf8, 0x8f ;  /* 0x00000000008f781c */ /* 0x000fc40000703f70 */
[----:B------:R-:W-:Y:S02]  /*0f80*/  SHF.R.U32.HI R10, RZ, 0x1, R8 ;  /* 0x00000001ff0a7819 */ /* 0x000fe40000011608 */
[----:B------:R-:W-:-:S04]  /*0f90*/  SEL R3, RZ, 0x1, !P0 ;  /* 0x00000001ff037807 */ /* 0x000fc80004000000 */
[----:B------:R-:W-:-:S04]  /*0fa0*/  LOP3.LUT R3, R3, 0x1, R10, 0xf8, !PT ;  /* 0x0000000103037812 */ /* 0x000fc800078ef80a */
[----:B------:R-:W-:-:S04]  /*0fb0*/  LOP3.LUT R3, R3, R8, RZ, 0xc0, !PT ;  /* 0x0000000803037212 */ /* 0x000fc800078ec0ff */
[----:B------:R-:W-:-:S04]  /*0fc0*/  IADD3 R3, PT, PT, R10, R3, RZ ;  /* 0x000000030a037210 */ /* 0x000fc80007ffe0ff */
[----:B------:R-:W-:Y:S01]  /*0fd0*/  LOP3.LUT R0, R3, R0, RZ, 0xfc, !PT ;  /* 0x0000000003007212 */ /* 0x000fe200078efcff */
[----:B------:R-:W-:Y:S06]  /*0fe0*/  BRA `(.L_x_21) ;  /* 0x0000000000107947 */ /* 0x000fec0003800000 */
.L_x_20:
[----:B------:R-:W-:-:S04]  /*0ff0*/  LOP3.LUT R0, R0, 0x80000000, RZ, 0xc0, !PT ;  /* 0x8000000000007812 */ /* 0x000fc800078ec0ff */
[----:B------:R-:W-:Y:S01]  /*1000*/  LOP3.LUT R0, R0, 0x7f800000, RZ, 0xfc, !PT ;  /* 0x7f80000000007812 */ /* 0x000fe200078efcff */
[----:B------:R-:W-:Y:S06]  /*1010*/  BRA `(.L_x_21) ;  /* 0x0000000000047947 */ /* 0x000fec0003800000 */
.L_x_19:
[----:B------:R-:W-:-:S07]  /*1020*/  IMAD R0, R8, 0x800000, R0 ;  /* 0x0080000008007824 */ /* 0x000fce00078e0200 */
.L_x_21:
[----:B------:R-:W-:Y:S05]  /*1030*/  BSYNC.RECONVERGENT B3 ;  /* 0x0000000000037941 */ /* 0x000fea0003800200 */
.L_x_18:
[----:B------:R-:W-:Y:S05]  /*1040*/  BRA `(.L_x_22) ;  /* 0x0000000000207947 */ /* 0x000fea0003800000 */
.L_x_17:
[----:B------:R-:W-:-:S04]  /*1050*/  LOP3.LUT R0, R3, 0x80000000, R0, 0x48, !PT ;  /* 0x8000000003007812 */ /* 0x000fc800078e4800 */
[----:B------:R-:W-:Y:S01]  /*1060*/  LOP3.LUT R0, R0, 0x7f800000, RZ, 0xfc, !PT ;  /* 0x7f80000000007812 */ /* 0x000fe200078efcff */
[----:B------:R-:W-:Y:S06]  /*1070*/  BRA `(.L_x_22) ;  /* 0x0000000000147947 */ /* 0x000fec0003800000 */
.L_x_16:
[----:B------:R-:W-:Y:S01]  /*1080*/  LOP3.LUT R0, R3, 0x80000000, R0, 0x48, !PT ;  /* 0x8000000003007812 */ /* 0x000fe200078e4800 */
[----:B------:R-:W-:Y:S06]  /*1090*/  BRA `(.L_x_22) ;  /* 0x00000000000c7947 */ /* 0x000fec0003800000 */
.L_x_15:
[----:B------:R-:W0:Y:S01]  /*10a0*/  MUFU.RSQ R0, -QNAN ;  /* 0xffc0000000007908 */ /* 0x000e220000001400 */
[----:B------:R-:W-:Y:S05]  /*10b0*/  BRA `(.L_x_22) ;  /* 0x0000000000047947 */ /* 0x000fea0003800000 */
.L_x_14:
[----:B------:R-:W-:-:S07]  /*10c0*/  FADD.FTZ R0, R0, R3 ;  /* 0x0000000300007221 */ /* 0x000fce0000010000 */
.L_x_22:
[----:B------:R-:W-:Y:S05]  /*10d0*/  BSYNC.RECONVERGENT B2 ;  /* 0x0000000000027941 */ /* 0x000fea0003800200 */
.L_x_12:
[----:B------:R-:W-:Y:S01]  /*10e0*/  IMAD.MOV.U32 R7, RZ, RZ, 0x0 ;  /* 0x00000000ff077424 */ /* 0x000fe200078e00ff */
[----:B0-----:R-:W-:-:S03]  /*10f0*/  MOV R3, R0 ;  /* 0x0000000000037202 */ /* 0x001fc60000000f00 */
[----:B------:R-:W-:Y:S05]  /*1100*/  RET.REL.NODEC R6 `(_Z24mandelbrot_kernel_smoothffffiiifPf) ;  /* 0xffffffec06bc7950 */ /* 0x000fea0003c3ffff */
.L_x_23:
[----:B------:R-:W-:-:S00]  /*1110*/  BRA `(.L_x_23) ;  /* 0xfffffffc00fc7947 */ /* 0x000fc0000383ffff */
[----:B------:R-:W-:-:S00]  /*1120*/  NOP ;  /* 0x0000000000007918 */ /* 0x000fc00000000000 */
        /* <DEDUP_REMOVED lines=13> */
.L_x_37:


//--------------------- .text._Z17mandelbrot_kernelffffiiifPi --------------------------
	.section	.text._Z17mandelbrot_kernelffffiiifPi,"ax",@progbits
	.align	128
        .global         _Z17mandelbrot_kernelffffiiifPi
        .type           _Z17mandelbrot_kernelffffiiifPi,@function
        .size           _Z17mandelbrot_kernelffffiiifPi,(.L_x_38 - _Z17mandelbrot_kernelffffiiifPi)
        .other          _Z17mandelbrot_kernelffffiiifPi,@"STO_CUDA_ENTRY STV_DEFAULT"
_Z17mandelbrot_kernelffffiiifPi:
.text._Z17mandelbrot_kernelffffiiifPi:
        /* <DEDUP_REMOVED lines=26> */
[----:B------:R-:W-:Y:S05]  /*01a0*/  CALL.REL.NOINC `($__internal_1_$__cuda_sm3x_div_rn_noftz_f32_slowpath) ;  /* 0x0000000000d87944 */ /* 0x000fea0003c00000 */
[----:B------:R-:W-:-:S07]  /*01b0*/  IMAD.MOV.U32 R4, RZ, RZ, R0 ;  /* 0x000000ffff047224 */ /* 0x000fce00078e0000 */
.L_x_24:
        /* <DEDUP_REMOVED lines=14> */
[----:B------:R-:W-:Y:S05]  /*02a0*/  CALL.REL.NOINC `($__internal_1_$__cuda_sm3x_div_rn_noftz_f32_slowpath) ;  /* 0x0000000000987944 */ /* 0x000fea0003c00000 */
[----:B------:R-:W-:-:S07]  /*02b0*/  IMAD.MOV.U32 R10, RZ, RZ, R0 ;  /* 0x000000ffff0a7224 */ /* 0x000fce00078e0000 */
.L_x_25:
[----:B------:R-:W0:Y:S01]  /*02c0*/  LDC.64 R6, c[0x0][0x398] ;  /* 0x0000e600ff067b82 */ /* 0x000e220000000a00 */
[----:B------:R-:W1:Y:S01]  /*02d0*/  LDCU.64 UR4, c[0x0][0x380] ;  /* 0x00007000ff0477ac */ /* 0x000e620008000a00 */
[----:B------:R-:W-:Y:S01]  /*02e0*/  I2FP.F32.S32 R3, R5 ;  /* 0x0000000500037245 */ /* 0x000fe20000201400 */
[----:B------:R-:W-:Y:S01]  /*02f0*/  IMAD.MOV.U32 R0, RZ, RZ, RZ ;  /* 0x000000ffff007224 */ /* 0x000fe200078e00ff */
[----:B------:R-:W-:-:S04]  /*0300*/  I2FP.F32.U32 R11, R2 ;  /* 0x00000002000b7245 */ /* 0x000fc80000201000 */
[----:B------:R-:W2:Y:S01]  /*0310*/  LDC.64 R8, c[0x0][0x3a0] ;  /* 0x0000e800ff087b82 */ /* 0x000ea20000000a00 */
[----:B-1----:R-:W-:Y:S01]  /*0320*/  FFMA R13, R3, R4, UR4 ;  /* 0x00000004030d7e23 */ /* 0x002fe20008000004 */
[----:B------:R-:W-:Y:S01]  /*0330*/  FFMA R14, R11, R10, UR5 ;  /* 0x000000050b0e7e23 */ /* 0x000fe2000800000a */
[----:B------:R-:W-:Y:S01]  /*0340*/  IMAD.MOV.U32 R3, RZ, RZ, RZ ;  /* 0x000000ffff037224 */ /* 0x000fe200078e00ff */
[----:B0-----:R-:W-:-:S04]  /*0350*/  ISETP.GE.AND P0, PT, R6, 0x1, PT ;  /* 0x000000010600780c */ /* 0x001fc80003f06270 */
[----:B------:R-:W-:-:S13]  /*0360*/  FSETP.LEU.OR P0, PT, R7, RZ, !P0 ;  /* 0x000000ff0700720b */ /* 0x000fda000470b400 */
[----:B--2---:R-:W-:Y:S05]  /*0370*/  @P0 BRA `(.L_x_26) ;  /* 0x0000000000440947 */ /* 0x004fea0003800000 */
[----:B------:R-:W-:Y:S01]  /*0380*/  BSSY.RECONVERGENT B0, `(.L_x_26) ;  /* 0x0000010000007945 */ /* 0x000fe20003800200 */
[----:B------:R-:W-:Y:S01]  /*0390*/  IMAD.MOV.U32 R4, RZ, RZ, RZ ;  /* 0x000000ffff047224 */ /* 0x000fe200078e00ff */
[----:B------:R-:W-:Y:S01]  /*03a0*/  CS2R R10, SRZ ;  /* 0x00000000000a7805 */ /* 0x000fe2000001ff00 */
[----:B------:R-:W-:Y:S02]  /*03b0*/  IMAD.MOV.U32 R3, RZ, RZ, RZ ;  /* 0x000000ffff037224 */ /* 0x000fe400078e00ff */
[----:B------:R-:W-:-:S07]  /*03c0*/  IMAD.MOV.U32 R12, RZ, RZ, RZ ;  /* 0x000000ffff0c7224 */ /* 0x000fce00078e00ff */
.L_x_27:
[----:B------:R-:W-:Y:S01]  /*03d0*/  FADD R4, R11, -R4 ;  /* 0x800000040b047221 */ /* 0x000fe20000000000 */
[----:B------:R-:W-:Y:S01]  /*03e0*/  FADD R11, R12, R12 ;  /* 0x0000000c0c0b7221 */ /* 0x000fe20000000000 */
[----:B------:R-:W-:Y:S02]  /*03f0*/  VIADD R3, R3, 0x1 ;  /* 0x0000000103037836 */ /* 0x000fe40000000000 */
[----:B------:R-:W-:Y:S01]  /*0400*/  FADD R12, R13, R4 ;  /* 0x000000040d0c7221 */ /* 0x000fe20000000000 */
[----:B------:R-:W-:Y:S02]  /*0410*/  FFMA R10, R11, R10, R14 ;  /* 0x0000000a0b0a7223 */ /* 0x000fe4000000000e */
[----:B------:R-:W-:Y:S01]  /*0420*/  ISETP.GE.AND P0, PT, R3, R6, PT ;  /* 0x000000060300720c */ /* 0x000fe20003f06270 */
[----:B------:R-:W-:Y:S01]  /*0430*/  FMUL R11, R12, R12 ;  /* 0x0000000c0c0b7220 */ /* 0x000fe20000400000 */
[----:B------:R-:W-:-:S04]  /*0440*/  FMUL R4, R10, R10 ;  /* 0x0000000a0a047220 */ /* 0x000fc80000400000 */
[----:B------:R-:W-:-:S05]  /*0450*/  FADD R0, R11, R4 ;  /* 0x000000040b007221 */ /* 0x000fca0000000000 */
[----:B------:R-:W-:-:S13]  /*0460*/  FSETP.LT.AND P1, PT, R0, R7, PT ;  /* 0x000000070000720b */ /* 0x000fda0003f21000 */
[----:B------:R-:W-:Y:S05]  /*0470*/  @!P0 BRA P1, `(.L_x_27) ;  /* 0xfffffffc00d48947 */ /* 0x000fea000083ffff */
[----:B------:R-:W-:Y:S05]  /*0480*/  BSYNC.RECONVERGENT B0 ;  /* 0x0000000000007941 */ /* 0x000fea0003800200 */
.L_x_26:
[----:B------:R-:W0:Y:S01]  /*0490*/  LDCU UR6, c[0x0][0x390] ;  /* 0x00007200ff0677ac */ /* 0x000e220008000800 */
[----:B------:R-:W-:Y:S01]  /*04a0*/  FSETP.GE.AND P0, PT, R0, R7, PT ;  /* 0x000000070000720b */ /* 0x000fe20003f06000 */
[----:B------:R-:W1:Y:S03]  /*04b0*/  LDCU.64 UR4, c[0x0][0x358] ;  /* 0x00006b00ff0477ac */ /* 0x000e660008000a00 */
[----:B------:R-:W-:Y:S01]  /*04c0*/  SEL R3, R3, 0xffffffff, P0 ;  /* 0xffffffff03037807 */ /* 0x000fe20000000000 */
[----:B0-----:R-:W-:-:S04]  /*04d0*/  IMAD R5, R2, UR6, R5 ;  /* 0x0000000602057c24 */ /* 0x001fc8000f8e0205 */
[----:B------:R-:W-:-:S05]  /*04e0*/  IMAD.WIDE R8, R5, 0x4, R8 ;  /* 0x0000000405087825 */ /* 0x000fca00078e0208 */
[----:B-1----:R-:W-:Y:S01]  /*04f0*/  STG.E desc[UR4][R8.64], R3 ;  /* 0x0000000308007986 */ /* 0x002fe2000c101904 */
[----:B------:R-:W-:Y:S05]  /*0500*/  EXIT ;  /* 0x000000000000794d */ /* 0x000fea0003800000 */
        .weak           $__internal_1_$__cuda_sm3x_div_rn_noftz_f32_slowpath
        .type           $__internal_1_$__cuda_sm3x_div_rn_noftz_f32_slowpath,@function
        .size           $__internal_1_$__cuda_sm3x_div_rn_noftz_f32_slowpath,(.L_x_38 - $__internal_1_$__cuda_sm3x_div_rn_noftz_f32_slowpath)
$__internal_1_$__cuda_sm3x_div_rn_noftz_f32_slowpath:
[----:B------:R-:W-:Y:S02]  /*0510*/  SHF.R.U32.HI R8, RZ, 0x17, R3 ;  /* 0x00000017ff087819 */ /* 0x000fe40000011603 */
[----:B------:R-:W-:Y:S02]  /*0520*/  SHF.R.U32.HI R7, RZ, 0x17, R0 ;  /* 0x00000017ff077819 */ /* 0x000fe40000011600 */
[----:B------:R-:W-:Y:S02]  /*0530*/  LOP3.LUT R12, R8, 0xff, RZ, 0xc0, !PT ;  /* 0x000000ff080c7812 */ /* 0x000fe400078ec0ff */
[----:B------:R-:W-:-:S03]  /*0540*/  LOP3.LUT R10, R7, 0xff, RZ, 0xc0, !PT ;  /* 0x000000ff070a7812 */ /* 0x000fc600078ec0ff */
[----:B------:R-:W-:Y:S02]  /*0550*/  VIADD R9, R12, 0xffffffff ;  /* 0xffffffff0c097836 */ /* 0x000fe40000000000 */
[----:B------:R-:W-:-:S03]  /*0560*/  VIADD R8, R10, 0xffffffff ;  /* 0xffffffff0a087836 */ /* 0x000fc60000000000 */
        /* <DEDUP_REMOVED lines=22> */
[----:B------:R-:W-:Y:S01]  /*06d0*/  @P0 IMAD.MOV.U32 R7, RZ, RZ, RZ ;  /* 0x000000ffff070224 */ /* 0x000fe200078e00ff */
[----:B------:R-:W-:Y:S01]  /*06e0*/  @!P0 MOV R7, 0xffffffc0 ;  /* 0xffffffc000078802 */ /* 0x000fe20000000f00 */
[----:B------:R-:W-:Y:S01]  /*06f0*/  @!P0 FFMA R0, R0, 1.84467440737095516160e+19, RZ ;  /* 0x5f80000000008823 */ /* 0x000fe200000000ff */
[----:B------:R-:W-:-:S03]  /*0700*/  @!P1 FFMA R3, R3, 1.84467440737095516160e+19, RZ ;  /* 0x5f80000003039823 */ /* 0x000fc600000000ff */
[----:B------:R-:W-:-:S07]  /*0710*/  @!P1 VIADD R7, R7, 0x40 ;  /* 0x0000004007079836 */ /* 0x000fce0000000000 */
.L_x_28:
[----:B------:R-:W-:-:S05]  /*0720*/  LEA R8, R12, 0xc0800000, 0x17 ;  /* 0xc08000000c087811 */ /* 0x000fca00078eb8ff */
[----:B------:R-:W-:Y:S02]  /*0730*/  IMAD.IADD R8, R3, 0x1, -R8 ;  /* 0x0000000103087824 */ /* 0x000fe400078e0a08 */
[----:B------:R-:W-:Y:S02]  /*0740*/  VIADD R3, R10, 0xffffff81 ;  /* 0xffffff810a037836 */ /* 0x000fe40000000000 */
        /* <DEDUP_REMOVED lines=13> */
[----:B------:R-:W-:-:S05]  /*0820*/  LOP3.LUT R3, R3, 0xff, RZ, 0xc0, !PT ;  /* 0x000000ff03037812 */ /* 0x000fca00078ec0ff */
[----:B------:R-:W-:-:S04]  /*0830*/  IMAD.IADD R11, R3, 0x1, R8 ;  /* 0x00000001030b7824 */ /* 0x000fc800078e0208 */
        /* <DEDUP_REMOVED lines=28> */
[----:B------:R-:W-:-:S05]  /*0a00*/  LOP3.LUT R3, R3, R8, RZ, 0xc0, !PT ;  /* 0x0000000803037212 */ /* 0x000fca00078ec0ff */
[----:B------:R-:W-:-:S05]  /*0a10*/  IMAD.IADD R3, R10, 0x1, R3 ;  /* 0x000000010a037824 */ /* 0x000fca00078e0203 */
[----:B------:R-:W-:Y:S01]  /*0a20*/  LOP3.LUT R0, R3, R0, RZ, 0xfc, !PT ;  /* 0x0000000003007212 */ /* 0x000fe200078efcff */
[----:B------:R-:W-:Y:S06]  /*0a30*/  BRA `(.L_x_35) ;  /* 0x0000000000347947 */ /* 0x000fec0003800000 */
.L_x_34:
[----:B------:R-:W-:-:S04]  /*0a40*/  LOP3.LUT R0, R0, 0x80000000, RZ, 0xc0, !PT ;  /* 0x8000000000007812 */ /* 0x000fc800078ec0ff */
[----:B------:R-:W-:Y:S01]  /*0a50*/  LOP3.LUT R0, R0, 0x7f800000, RZ, 0xfc, !PT ;  /* 0x7f80000000007812 */ /* 0x000fe200078efcff */
[----:B------:R-:W-:Y:S06]  /*0a60*/  BRA `(.L_x_35) ;  /* 0x0000000000287947 */ /* 0x000fec0003800000 */
.L_x_33:
[----:B------:R-:W-:Y:S01]  /*0a70*/  IMAD R0, R8, 0x800000, R0 ;  /* 0x0080000008007824 */ /* 0x000fe200078e0200 */
[----:B------:R-:W-:Y:S06]  /*0a80*/  BRA `(.L_x_35) ;  /* 0x0000000000207947 */ /* 0x000fec0003800000 */
.L_x_32:
[----:B------:R-:W-:-:S04]  /*0a90*/  LOP3.LUT R0, R3, 0x80000000, R0, 0x48, !PT ;  /* 0x8000000003007812 */ /* 0x000fc800078e4800 */
[----:B------:R-:W-:Y:S01]  /*0aa0*/  LOP3.LUT R0, R0, 0x7f800000, RZ, 0xfc, !PT ;  /* 0x7f80000000007812 */ /* 0x000fe200078efcff */
[----:B------:R-:W-:Y:S06]  /*0ab0*/  BRA `(.L_x_35) ;  /* 0x0000000000147947 */ /* 0x000fec0003800000 */
.L_x_31:
[----:B------:R-:W-:Y:S01]  /*0ac0*/  LOP3.LUT R0, R3, 0x80000000, R0, 0x48, !PT ;  /* 0x8000000003007812 */ /* 0x000fe200078e4800 */
[----:B------:R-:W-:Y:S06]  /*0ad0*/  BRA `(.L_x_35) ;  /* 0x00000000000c7947 */ /* 0x000fec0003800000 */
.L_x_30:
[----:B------:R-:W0:Y:S01]  /*0ae0*/  MUFU.RSQ R0, -QNAN ;  /* 0xffc0000000007908 */ /* 0x000e220000001400 */
[----:B------:R-:W-:Y:S05]  /*0af0*/  BRA `(.L_x_35) ;  /* 0x0000000000047947 */ /* 0x000fea0003800000 */
.L_x_29:
[----:B------:R-:W-:-:S07]  /*0b00*/  FADD.FTZ R0, R0, R3 ;  /* 0x0000000300007221 */ /* 0x000fce0000010000 */
.L_x_35:
[----:B------:R-:W-:-:S04]  /*0b10*/  IMAD.MOV.U32 R7, RZ, RZ, 0x0 ;  /* 0x00000000ff077424 */ /* 0x000fc800078e00ff */
[----:B0-----:R-:W-:Y:S05]  /*0b20*/  RET.REL.NODEC R6 `(_Z17mandelbrot_kernelffffiiifPi) ;  /* 0xfffffff406347950 */ /* 0x001fea0003c3ffff */
.L_x_36:
        /* <DEDUP_REMOVED lines=13> */
.L_x_38:


//--------------------- .nv.shared.reserved.0     --------------------------
	.section	.nv.shared.reserved.0,"aw",@nobits
	.weak		__nv_reservedSMEM_offset_0_alias
	.size		__nv_reservedSMEM_offset_0_alias, 0, 64
	.other		__nv_reservedSMEM_offset_0_alias,@"STO_CUDA_RESERVED_SHARED STV_DEFAULT"
__nv_reservedSMEM_offset_0_alias:
	.zero		0
	.zero		64


//--------------------- .nv.constant0._Z24mandelbrot_kernel_smoothffffiiifPf --------------------------
	.section	.nv.constant0._Z24mandelbrot_kernel_smoothffffiiifPf,"a",@progbits
	.sectionflags	@""
	.align	4
.nv.constant0._Z24mandelbrot_kernel_smoothffffiiifPf:
	.zero		936


//--------------------- .nv.constant0._Z17mandelbrot_kernelffffiiifPi --------------------------
	.section	.nv.constant0._Z17mandelbrot_kernelffffiiifPi,"a",@progbits
	.sectionflags	@""
	.align	4
.nv.constant0._Z17mandelbrot_kernelffffiiifPi:
	.zero		936


//--------------------- SYMBOLS --------------------------

	.type		.nv.reservedSmem.offset0,@object
	.size		.nv.reservedSmem.offset0,0x4
